	.target	sm_100a

	.elftype	@"ET_EXEC"


//--------------------- .note.nv.tkinfo           --------------------------
	.section	.note.nv.tkinfo,"",@"SHT_NOTE"
	.sectionflags	@"SHF_NOTE_NV_TKINFO"
	.tkinfo
        /*0018*/ 	.word	0x00000002
        /*0030*/ 	.string	""
        /*0030*/ 	.string	"ptxas"
        /*0030*/ 	.string	"Cuda compilation tools, release 13.0, V13.0.88"
        /*0030*/ 	.string	"Build cuda_13.0.r13.0/compiler.36424714_0"
        /*0030*/ 	.string	"-arch sm_100a -m 64 "



//--------------------- .note.nv.cuinfo           --------------------------
	.section	.note.nv.cuinfo,"",@"SHT_NOTE"
	.sectionflags	@"SHF_NOTE_NV_CUINFO"
        /*0018*/ 	.short	0x0002
        /*001a*/ 	.short	0x0064
        /*001c*/ 	.short	0x0082
	.zero		2


//--------------------- .nv.info                  --------------------------
	.section	.nv.info,"",@"SHT_CUDA_INFO"
	.align	4


	//----- nvinfo : EIATTR_REGCOUNT
	.align		4
        /*0000*/ 	.byte	0x04, 0x2f
        /*0002*/ 	.short	(.L_19 - .L_18)
	.align		4
.L_18:
        /*0004*/ 	.word	index@(_ZN7cutlass13device_kernelINS_4gemm6kernel13GemmUniversalIN4cute5tupleIJiiiiEEENS1_10collective13CollectiveMmaINS1_35MainloopSm100TmaUmmaWarpSpecializedILi3ELi2ELi4ENS5_IJNS4_1CILi2EEESB_NSA_ILi1EEEEEEEENS5_IJNSA_ILi64EEENSA_ILi128EEENSA_ILi32EEEEEENS_6half_tENS5_IJlSC_lEEESJ_SK_NS4_8TiledMMAINS4_8MMA_AtomIJNS4_20SM100_MMA_F16BF16_SSISJ_SJ_fLi64ELi128ELNS4_4UMMA5MajorE0ELSP_0ELNSO_7ScaleInE0ELSQ_0EEEEEENS4_6LayoutINS5_IJSC_SC_SC_EEENS5_IJNSA_ILi0EEESV_SV_EEEEENS5_IJNS4_10UnderscoreESY_SY_EEEEENS4_23SM90_TMA_LOAD_MULTICASTENS4_14ComposedLayoutINS4_7SwizzleILi2ELi4ELi3EEENS4_18smem_ptr_flag_bitsILi16EEENST_INS5_IJNSA_ILi8EEESH_EEENS5_IJSH_SC_EEEEEEEvNS4_8identityES11_S1B_vS1C_EENS_8epilogue10collective18CollectiveEpilogueINS1E_23Sm100TmaWarpSpecializedILi4ELi2ELi16ELb1ELb0EEEJSI_NS5_IJNST_ISF_SC_EENST_ISH_SC_EEEEESJ_SK_SJ_SK_NS1E_6fusion15FusionCallbacksIS1I_NS1M_17LinearCombinationISJ_fSJ_fLNS_15FloatRoundStyleE2EEESI_S1L_JEEENS4_5SM1004TMEM4LOAD26SM100_TMEM_LOAD_16dp256b4xENS4_13SM90_TMA_LOADES1B_NS4_17SM75_U32x4_LDSM_NENS4_14SM90_TMA_STOREES1B_NS4_17SM90_U32x4_STSM_NENS4_39AutoVectorizingCopyWithAssumedAlignmentILi128EEEEEEvvEEEEvNT_6ParamsE)
        /*0008*/ 	.word	0x00000044


	//----- nvinfo : EIATTR_FRAME_SIZE
	.align		4
.L_19:
        /*000c*/ 	.byte	0x04, 0x11
        /*000e*/ 	.short	(.L_21 - .L_20)
	.align		4
.L_20:
        /*0010*/ 	.word	index@($__internal_2_$__cuda_sm10x_tcgen05_guardrail_trap_unallocated_columns_being_dealloced)
        /*0014*/ 	.word	0x00000000


	//----- nvinfo : EIATTR_FRAME_SIZE
	.align		4
.L_21:
        /*0018*/ 	.byte	0x04, 0x11
        /*001a*/ 	.short	(.L_23 - .L_22)
	.align		4
.L_22:
        /*001c*/ 	.word	index@($__internal_1_$__cuda_sm10x_tcgen05_guardrail_trap_phase_invalid_during_alloc)
        /*0020*/ 	.word	0x00000000


	//----- nvinfo : EIATTR_FRAME_SIZE
	.align		4
.L_23:
        /*0024*/ 	.byte	0x04, 0x11
        /*0026*/ 	.short	(.L_25 - .L_24)
	.align		4
.L_24:
        /*0028*/ 	.word	index@($__internal_0_$__cuda_sm10x_tcgen05_guardrail_trap_col_being_dealloced_not_returned_by_alloc)
        /*002c*/ 	.word	0x00000000


	//----- nvinfo : EIATTR_FRAME_SIZE
	.align		4
.L_25:
        /*0030*/ 	.byte	0x04, 0x11
        /*0032*/ 	.short	(.L_27 - .L_26)
	.align		4
.L_26:
        /*0034*/ 	.word	index@(_ZN7cutlass13device_kernelINS_4gemm6kernel13GemmUniversalIN4cute5tupleIJiiiiEEENS1_10collective13CollectiveMmaINS1_35MainloopSm100TmaUmmaWarpSpecializedILi3ELi2ELi4ENS5_IJNS4_1CILi2EEESB_NSA_ILi1EEEEEEEENS5_IJNSA_ILi64EEENSA_ILi128EEENSA_ILi32EEEEEENS_6half_tENS5_IJlSC_lEEESJ_SK_NS4_8TiledMMAINS4_8MMA_AtomIJNS4_20SM100_MMA_F16BF16_SSISJ_SJ_fLi64ELi128ELNS4_4UMMA5MajorE0ELSP_0ELNSO_7ScaleInE0ELSQ_0EEEEEENS4_6LayoutINS5_IJSC_SC_SC_EEENS5_IJNSA_ILi0EEESV_SV_EEEEENS5_IJNS4_10UnderscoreESY_SY_EEEEENS4_23SM90_TMA_LOAD_MULTICASTENS4_14ComposedLayoutINS4_7SwizzleILi2ELi4ELi3EEENS4_18smem_ptr_flag_bitsILi16EEENST_INS5_IJNSA_ILi8EEESH_EEENS5_IJSH_SC_EEEEEEEvNS4_8identityES11_S1B_vS1C_EENS_8epilogue10collective18CollectiveEpilogueINS1E_23Sm100TmaWarpSpecializedILi4ELi2ELi16ELb1ELb0EEEJSI_NS5_IJNST_ISF_SC_EENST_ISH_SC_EEEEESJ_SK_SJ_SK_NS1E_6fusion15FusionCallbacksIS1I_NS1M_17LinearCombinationISJ_fSJ_fLNS_15FloatRoundStyleE2EEESI_S1L_JEEENS4_5SM1004TMEM4LOAD26SM100_TMEM_LOAD_16dp256b4xENS4_13SM90_TMA_LOADES1B_NS4_17SM75_U32x4_LDSM_NENS4_14SM90_TMA_STOREES1B_NS4_17SM90_U32x4_STSM_NENS4_39AutoVectorizingCopyWithAssumedAlignmentILi128EEEEEEvvEEEEvNT_6ParamsE)
        /*0038*/ 	.word	0x00000000


	//----- nvinfo : EIATTR_MIN_STACK_SIZE
	.align		4
.L_27:
        /*003c*/ 	.byte	0x04, 0x12
        /*003e*/ 	.short	(.L_29 - .L_28)
	.align		4
.L_28:
        /*0040*/ 	.word	index@(_ZN7cutlass13device_kernelINS_4gemm6kernel13GemmUniversalIN4cute5tupleIJiiiiEEENS1_10collective13CollectiveMmaINS1_35MainloopSm100TmaUmmaWarpSpecializedILi3ELi2ELi4ENS5_IJNS4_1CILi2EEESB_NSA_ILi1EEEEEEEENS5_IJNSA_ILi64EEENSA_ILi128EEENSA_ILi32EEEEEENS_6half_tENS5_IJlSC_lEEESJ_SK_NS4_8TiledMMAINS4_8MMA_AtomIJNS4_20SM100_MMA_F16BF16_SSISJ_SJ_fLi64ELi128ELNS4_4UMMA5MajorE0ELSP_0ELNSO_7ScaleInE0ELSQ_0EEEEEENS4_6LayoutINS5_IJSC_SC_SC_EEENS5_IJNSA_ILi0EEESV_SV_EEEEENS5_IJNS4_10UnderscoreESY_SY_EEEEENS4_23SM90_TMA_LOAD_MULTICASTENS4_14ComposedLayoutINS4_7SwizzleILi2ELi4ELi3EEENS4_18smem_ptr_flag_bitsILi16EEENST_INS5_IJNSA_ILi8EEESH_EEENS5_IJSH_SC_EEEEEEEvNS4_8identityES11_S1B_vS1C_EENS_8epilogue10collective18CollectiveEpilogueINS1E_23Sm100TmaWarpSpecializedILi4ELi2ELi16ELb1ELb0EEEJSI_NS5_IJNST_ISF_SC_EENST_ISH_SC_EEEEESJ_SK_SJ_SK_NS1E_6fusion15FusionCallbacksIS1I_NS1M_17LinearCombinationISJ_fSJ_fLNS_15FloatRoundStyleE2EEESI_S1L_JEEENS4_5SM1004TMEM4LOAD26SM100_TMEM_LOAD_16dp256b4xENS4_13SM90_TMA_LOADES1B_NS4_17SM75_U32x4_LDSM_NENS4_14SM90_TMA_STOREES1B_NS4_17SM90_U32x4_STSM_NENS4_39AutoVectorizingCopyWithAssumedAlignmentILi128EEEEEEvvEEEEvNT_6ParamsE)
        /*0044*/ 	.word	0x00000000
.L_29:


//--------------------- .nv.compat                --------------------------
	.section	.nv.compat,"",@"SHT_CUDA_COMPAT_INFO"
	.align	4
        /*0000*/ 	.byte	0x02, 0x09, 0x01, 0x00, 0x02, 0x02, 0x02, 0x00, 0x02, 0x05, 0x05, 0x00, 0x03, 0x07, 0x01, 0x01
        /*0010*/ 	.byte	0x02, 0x03, 0x01, 0x00, 0x02, 0x06, 0x01, 0x00, 0x04, 0x0b, 0x08, 0x00, 0x09, 0x00, 0x00, 0x00
        /*0020*/ 	.byte	0x00, 0x00, 0x00, 0x00


//--------------------- .nv.info._ZN7cutlass13device_kernelINS_4gemm6kernel13GemmUniversalIN4cute5tupleIJiiiiEEENS1_10collective13CollectiveMmaINS1_35MainloopSm100TmaUmmaWarpSpecializedILi3ELi2ELi4ENS5_IJNS4_1CILi2EEESB_NSA_ILi1EEEEEEEENS5_IJNSA_ILi64EEENSA_ILi128EEENSA_ILi32EEEEEENS_6half_tENS5_IJlSC_lEEESJ_SK_NS4_8TiledMMAINS4_8MMA_AtomIJNS4_20SM100_MMA_F16BF16_SSISJ_SJ_fLi64ELi128ELNS4_4UMMA5MajorE0ELSP_0ELNSO_7ScaleInE0ELSQ_0EEEEEENS4_6LayoutINS5_IJSC_SC_SC_EEENS5_IJNSA_ILi0EEESV_SV_EEEEENS5_IJNS4_10UnderscoreESY_SY_EEEEENS4_23SM90_TMA_LOAD_MULTICASTENS4_14ComposedLayoutINS4_7SwizzleILi2ELi4ELi3EEENS4_18smem_ptr_flag_bitsILi16EEENST_INS5_IJNSA_ILi8EEESH_EEENS5_IJSH_SC_EEEEEEEvNS4_8identityES11_S1B_vS1C_EENS_8epilogue10collective18CollectiveEpilogueINS1E_23Sm100TmaWarpSpecializedILi4ELi2ELi16ELb1ELb0EEEJSI_NS5_IJNST_ISF_SC_EENST_ISH_SC_EEEEESJ_SK_SJ_SK_NS1E_6fusion15FusionCallbacksIS1I_NS1M_17LinearCombinationISJ_fSJ_fLNS_15FloatRoundStyleE2EEESI_S1L_JEEENS4_5SM1004TMEM4LOAD26SM100_TMEM_LOAD_16dp256b4xENS4_13SM90_TMA_LOADES1B_NS4_17SM75_U32x4_LDSM_NENS4_14SM90_TMA_STOREES1B_NS4_17SM90_U32x4_STSM_NENS4_39AutoVectorizingCopyWithAssumedAlignmentILi128EEEEEEvvEEEEvNT_6ParamsE --------------------------
	.section	.nv.info._ZN7cutlass13device_kernelINS_4gemm6kernel13GemmUniversalIN4cute5tupleIJiiiiEEENS1_10collective13CollectiveMmaINS1_35MainloopSm100TmaUmmaWarpSpecializedILi3ELi2ELi4ENS5_IJNS4_1CILi2EEESB_NSA_ILi1EEEEEEEENS5_IJNSA_ILi64EEENSA_ILi128EEENSA_ILi32EEEEEENS_6half_tENS5_IJlSC_lEEESJ_SK_NS4_8TiledMMAINS4_8MMA_AtomIJNS4_20SM100_MMA_F16BF16_SSISJ_SJ_fLi64ELi128ELNS4_4UMMA5MajorE0ELSP_0ELNSO_7ScaleInE0ELSQ_0EEEEEENS4_6LayoutINS5_IJSC_SC_SC_EEENS5_IJNSA_ILi0EEESV_SV_EEEEENS5_IJNS4_10UnderscoreESY_SY_EEEEENS4_23SM90_TMA_LOAD_MULTICASTENS4_14ComposedLayoutINS4_7SwizzleILi2ELi4ELi3EEENS4_18smem_ptr_flag_bitsILi16EEENST_INS5_IJNSA_ILi8EEESH_EEENS5_IJSH_SC_EEEEEEEvNS4_8identityES11_S1B_vS1C_EENS_8epilogue10collective18CollectiveEpilogueINS1E_23Sm100TmaWarpSpecializedILi4ELi2ELi16ELb1ELb0EEEJSI_NS5_IJNST_ISF_SC_EENST_ISH_SC_EEEEESJ_SK_SJ_SK_NS1E_6fusion15FusionCallbacksIS1I_NS1M_17LinearCombinationISJ_fSJ_fLNS_15FloatRoundStyleE2EEESI_S1L_JEEENS4_5SM1004TMEM4LOAD26SM100_TMEM_LOAD_16dp256b4xENS4_13SM90_TMA_LOADES1B_NS4_17SM75_U32x4_LDSM_NENS4_14SM90_TMA_STOREES1B_NS4_17SM90_U32x4_STSM_NENS4_39AutoVectorizingCopyWithAssumedAlignmentILi128EEEEEEvvEEEEvNT_6ParamsE,"",@"SHT_CUDA_INFO"
	.sectionflags	@""
	.align	4


	//----- nvinfo : EIATTR_CUDA_API_VERSION
	.align		4
        /*0000*/ 	.byte	0x04, 0x37
        /*0002*/ 	.short	(.L_31 - .L_30)
.L_30:
        /*0004*/ 	.word	0x00000082


	//----- nvinfo : EIATTR_KPARAM_INFO
	.align		4
.L_31:
        /*0008*/ 	.byte	0x04, 0x17
        /*000a*/ 	.short	(.L_33 - .L_32)
.L_32:
        /*000c*/ 	.word	0x00000000
        /*0010*/ 	.short	0x0000
        /*0012*/ 	.short	0x0000
        /*0014*/ 	.byte	0x00, 0xf0, 0x01, 0x20


	//----- nvinfo : EIATTR_AT_ENTRY_FRAGMENTS
	.align		4
.L_33:
        /*0018*/ 	.byte	0x04, 0x4f
        /*001a*/ 	.short	(.L_35 - .L_34)


	//   ....[0]....
.L_34:
        /*001c*/ 	.word	0x00000006


	//----- nvinfo : EIATTR_RESERVED_SMEM_USED
	.align		4
.L_35:
        /*0020*/ 	.byte	0x01, 0x41
	.zero		2


	//----- nvinfo : EIATTR_SPARSE_MMA_MASK
	.align		4
        /*0024*/ 	.byte	0x03, 0x50
        /*0026*/ 	.short	0x0000


	//----- nvinfo : EIATTR_TCGEN05_1CTA_USED
	.align		4
        /*0028*/ 	.byte	0x01, 0x51
	.zero		2


	//----- nvinfo : EIATTR_MAXREG_COUNT
	.align		4
        /*002c*/ 	.byte	0x03, 0x1b
        /*002e*/ 	.short	0x00ff


	//----- nvinfo : EIATTR_NUM_BARRIERS
	.align		4
        /*0030*/ 	.byte	0x02, 0x4c
        /*0032*/ 	.byte	0x07
	.zero		1


	//----- nvinfo : EIATTR_EXTERNS
	.align		4
        /*0034*/ 	.byte	0x04, 0x0f
        /*0036*/ 	.short	(.L_37 - .L_36)


	//   ....[0]....
	.align		4
.L_36:
        /*0038*/ 	.word	index@(__assertfail)


	//----- nvinfo : EIATTR_MERCURY_ISA_VERSION
	.align		4
.L_37:
        /*003c*/ 	.byte	0x03, 0x5f
        /*003e*/ 	.short	0x0101


	//----- nvinfo : EIATTR_INT_WARP_WIDE_INSTR_OFFSETS
	.align		4
        /*0040*/ 	.byte	0x04, 0x31
        /*0042*/ 	.short	(.L_39 - .L_38)


	//   ....[0]....
.L_38:
        /*0044*/ 	.word	0x00003d40


	//   ....[1]....
        /*0048*/ 	.word	0x00003d70


	//   ....[2]....
        /*004c*/ 	.word	0x00003d90


	//   ....[3]....
        /*0050*/ 	.word	0x00004910


	//   ....[4]....
        /*0054*/ 	.word	0x00004980


	//   ....[5]....
        /*0058*/ 	.word	0x00004a50


	//   ....[6]....
        /*005c*/ 	.word	0x00004ad0


	//   ....[7]....
        /*0060*/ 	.word	0x00004bc0


	//   ....[8]....
        /*0064*/ 	.word	0x00004c40


	//   ....[9]....
        /*0068*/ 	.word	0x00004d20


	//   ....[10]....
        /*006c*/ 	.word	0x00004dd0


	//----- nvinfo : EIATTR_COOP_GROUP_MASK_REGIDS
	.align		4
.L_39:
        /*0070*/ 	.byte	0x04, 0x29
        /*0072*/ 	.short	(.L_41 - .L_40)


	//   ....[0]....
.L_40:
        /*0074*/ 	.word	0xffffffff


	//   ....[1]....
        /*0078*/ 	.word	0xffffffff


	//   ....[2]....
        /*007c*/ 	.word	0xffffffff


	//   ....[3]....
        /*0080*/ 	.word	0xffffffff


	//   ....[4]....
        /*0084*/ 	.word	0xffffffff


	//   ....[5]....
        /*0088*/ 	.word	0xffffffff


	//   ....[6]....
        /*008c*/ 	.word	0xffffffff


	//   ....[7]....
        /*0090*/ 	.word	0xffffffff


	//   ....[8]....
        /*0094*/ 	.word	0xffffffff


	//   ....[9]....
        /*0098*/ 	.word	0xffffffff


	//   ....[10]....
        /*009c*/ 	.word	0xffffffff


	//   ....[11]....
        /*00a0*/ 	.word	0xffffffff


	//   ....[12]....
        /*00a4*/ 	.word	0xffffffff


	//   ....[13]....
        /*00a8*/ 	.word	0xffffffff


	//----- nvinfo : EIATTR_COOP_GROUP_INSTR_OFFSETS
	.align		4
.L_41:
        /*00ac*/ 	.byte	0x04, 0x28
        /*00ae*/ 	.short	(.L_43 - .L_42)


	//   ....[0]....
.L_42:
        /*00b0*/ 	.word	0x00000080


	//   ....[1]....
        /*00b4*/ 	.word	0x000004f0


	//   ....[2]....
        /*00b8*/ 	.word	0x00000680


	//   ....[3]....
        /*00bc*/ 	.word	0x00000820


	//   ....[4]....
        /*00c0*/ 	.word	0x00000920


	//   ....[5]....
        /*00c4*/ 	.word	0x00000a90


	//   ....[6]....
        /*00c8*/ 	.word	0x00000c30


	//   ....[7]....
        /*00cc*/ 	.word	0x00000de0


	//   ....[8]....
        /*00d0*/ 	.word	0x000021b0


	//   ....[9]....
        /*00d4*/ 	.word	0x00003010


	//   ....[10]....
        /*00d8*/ 	.word	0x00003220


	//   ....[11]....
        /*00dc*/ 	.word	0x00003250


	//   ....[12]....
        /*00e0*/ 	.word	0x00003c20


	//   ....[13]....
        /*00e4*/ 	.word	0x00003e50


	//----- nvinfo : EIATTR_VRC_CTA_INIT_COUNT
	.align		4
.L_43:
        /*00e8*/ 	.byte	0x02, 0x4a
        /*00ea*/ 	.byte	0x80
	.zero		1


	//----- nvinfo : EIATTR_SYSCALL_OFFSETS
	.align		4
        /*00ec*/ 	.byte	0x04, 0x46
        /*00ee*/ 	.short	(.L_45 - .L_44)


	//   ....[0]....
.L_44:
        /*00f0*/ 	.word	0x00005a60


	//   ....[1]....
        /*00f4*/ 	.word	0x00005b50


	//   ....[2]....
        /*00f8*/ 	.word	0x000062e0


	//   ....[3]....
        /*00fc*/ 	.word	0x00006b90


	//   ....[4]....
        /*0100*/ 	.word	0x00007420


	//   ....[5]....
        /*0104*/ 	.word	0x00007ca0


	//----- nvinfo : EIATTR_MBARRIER_INSTR_OFFSETS
	.align		4
.L_45:
        /*0108*/ 	.byte	0x04, 0x39
        /*010a*/ 	.short	(.L_47 - .L_46)


	//   ....[0]....
.L_46:
        /*010c*/ 	.word	0x00000610
        /*0110*/ 	.word	0x000000ff
        /*0114*/ 	.word	0x00000000
        /*0118*/ 	.short	0x0100
        /*011a*/ 	.byte	0x04
	.zero		1


	//   ....[1]....
        /*011c*/ 	.word	0x00000620
        /*0120*/ 	.word	0x000000ff
        /*0124*/ 	.word	0x00000018
        /*0128*/ 	.short	0x0100
        /*012a*/ 	.byte	0x04
	.zero		1


	//   ....[2]....
        /*012c*/ 	.word	0x00000630
        /*0130*/ 	.word	0x000000ff
        /*0134*/ 	.word	0x00000008
        /*0138*/ 	.short	0x0100
        /*013a*/ 	.byte	0x04
	.zero		1


	//   ....[3]....
        /*013c*/ 	.word	0x00000640
        /*0140*/ 	.word	0x000000ff
        /*0144*/ 	.word	0x00000020
        /*0148*/ 	.short	0x0100
        /*014a*/ 	.byte	0x04
	.zero		1


	//   ....[4]....
        /*014c*/ 	.word	0x00000650
        /*0150*/ 	.word	0x000000ff
        /*0154*/ 	.word	0x00000010
        /*0158*/ 	.short	0x0100
        /*015a*/ 	.byte	0x04
	.zero		1


	//   ....[5]....
        /*015c*/ 	.word	0x00000660
        /*0160*/ 	.word	0x000000ff
        /*0164*/ 	.word	0x00000028
        /*0168*/ 	.short	0x0100
        /*016a*/ 	.byte	0x04
	.zero		1


	//   ....[6]....
        /*016c*/ 	.word	0x00000790
        /*0170*/ 	.word	0x000000ff
        /*0174*/ 	.word	0x00000030
        /*0178*/ 	.short	0x0100
        /*017a*/ 	.byte	0x04
	.zero		1


	//   ....[7]....
        /*017c*/ 	.word	0x000007a0
        /*0180*/ 	.word	0x000000ff
        /*0184*/ 	.word	0x00000050
        /*0188*/ 	.short	0x0100
        /*018a*/ 	.byte	0x04
	.zero		1


	//   ....[8]....
        /*018c*/ 	.word	0x000007b0
        /*0190*/ 	.word	0x000000ff
        /*0194*/ 	.word	0x00000038
        /*0198*/ 	.short	0x0100
        /*019a*/ 	.byte	0x04
	.zero		1


	//   ....[9]....
        /*019c*/ 	.word	0x000007c0
        /*01a0*/ 	.word	0x000000ff
        /*01a4*/ 	.word	0x00000058
        /*01a8*/ 	.short	0x0100
        /*01aa*/ 	.byte	0x04
	.zero		1


	//   ....[10]....
        /*01ac*/ 	.word	0x000007d0
        /*01b0*/ 	.word	0x000000ff
        /*01b4*/ 	.word	0x00000040
        /*01b8*/ 	.short	0x0100
        /*01ba*/ 	.byte	0x04
	.zero		1


	//   ....[11]....
        /*01bc*/ 	.word	0x000007e0
        /*01c0*/ 	.word	0x000000ff
        /*01c4*/ 	.word	0x00000060
        /*01c8*/ 	.short	0x0100
        /*01ca*/ 	.byte	0x04
	.zero		1


	//   ....[12]....
        /*01cc*/ 	.word	0x000007f0
        /*01d0*/ 	.word	0x000000ff
        /*01d4*/ 	.word	0x00000048
        /*01d8*/ 	.short	0x0100
        /*01da*/ 	.byte	0x04
	.zero		1


	//   ....[13]....
        /*01dc*/ 	.word	0x00000800
        /*01e0*/ 	.word	0x000000ff
        /*01e4*/ 	.word	0x00000068
        /*01e8*/ 	.short	0x0100
        /*01ea*/ 	.byte	0x04
	.zero		1


	//   ....[14]....
        /*01ec*/ 	.word	0x000008f0
        /*01f0*/ 	.word	0x000000ff
        /*01f4*/ 	.word	0x00000070
        /*01f8*/ 	.short	0x0100
        /*01fa*/ 	.byte	0x06
	.zero		1


	//   ....[15]....
        /*01fc*/ 	.word	0x00000900
        /*0200*/ 	.word	0x000000ff
        /*0204*/ 	.word	0x00000078
        /*0208*/ 	.short	0x0100
        /*020a*/ 	.byte	0x06
	.zero		1


	//   ....[16]....
        /*020c*/ 	.word	0x00000a40
        /*0210*/ 	.word	0x000000ff
        /*0214*/ 	.word	0x00000080
        /*0218*/ 	.short	0x0100
        /*021a*/ 	.byte	0x06
	.zero		1


	//   ....[17]....
        /*021c*/ 	.word	0x00000a50
        /*0220*/ 	.word	0x000000ff
        /*0224*/ 	.word	0x00000090
        /*0228*/ 	.short	0x0100
        /*022a*/ 	.byte	0x06
	.zero		1


	//   ....[18]....
        /*022c*/ 	.word	0x00000a60
        /*0230*/ 	.word	0x000000ff
        /*0234*/ 	.word	0x00000088
        /*0238*/ 	.short	0x0100
        /*023a*/ 	.byte	0x06
	.zero		1


	//   ....[19]....
        /*023c*/ 	.word	0x00000a70
        /*0240*/ 	.word	0x000000ff
        /*0244*/ 	.word	0x00000098
        /*0248*/ 	.short	0x0100
        /*024a*/ 	.byte	0x06
	.zero		1


	//   ....[20]....
        /*024c*/ 	.word	0x00000ba0
        /*0250*/ 	.word	0x000000ff
        /*0254*/ 	.word	0x000000a0
        /*0258*/ 	.short	0x0100
        /*025a*/ 	.byte	0x04
	.zero		1


	//   ....[21]....
        /*025c*/ 	.word	0x00000bb0
        /*0260*/ 	.word	0x000000ff
        /*0264*/ 	.word	0x000000c0
        /*0268*/ 	.short	0x0100
        /*026a*/ 	.byte	0x04
	.zero		1


	//   ....[22]....
        /*026c*/ 	.word	0x00000bc0
        /*0270*/ 	.word	0x000000ff
        /*0274*/ 	.word	0x000000a8
        /*0278*/ 	.short	0x0100
        /*027a*/ 	.byte	0x04
	.zero		1


	//   ....[23]....
        /*027c*/ 	.word	0x00000bd0
        /*0280*/ 	.word	0x000000ff
        /*0284*/ 	.word	0x000000c8
        /*0288*/ 	.short	0x0100
        /*028a*/ 	.byte	0x04
	.zero		1


	//   ....[24]....
        /*028c*/ 	.word	0x00000be0
        /*0290*/ 	.word	0x000000ff
        /*0294*/ 	.word	0x000000b0
        /*0298*/ 	.short	0x0100
        /*029a*/ 	.byte	0x04
	.zero		1


	//   ....[25]....
        /*029c*/ 	.word	0x00000bf0
        /*02a0*/ 	.word	0x000000ff
        /*02a4*/ 	.word	0x000000d0
        /*02a8*/ 	.short	0x0100
        /*02aa*/ 	.byte	0x04
	.zero		1


	//   ....[26]....
        /*02ac*/ 	.word	0x00000c00
        /*02b0*/ 	.word	0x000000ff
        /*02b4*/ 	.word	0x000000b8
        /*02b8*/ 	.short	0x0100
        /*02ba*/ 	.byte	0x04
	.zero		1


	//   ....[27]....
        /*02bc*/ 	.word	0x00000c10
        /*02c0*/ 	.word	0x000000ff
        /*02c4*/ 	.word	0x000000d8
        /*02c8*/ 	.short	0x0100
        /*02ca*/ 	.byte	0x04
	.zero		1


	//   ....[28]....
        /*02cc*/ 	.word	0x00000d00
        /*02d0*/ 	.word	0x000000ff
        /*02d4*/ 	.word	0x000000e0
        /*02d8*/ 	.short	0x0100
        /*02da*/ 	.byte	0x04
	.zero		1


	//   ....[29]....
        /*02dc*/ 	.word	0x00000d10
        /*02e0*/ 	.word	0x000000ff
        /*02e4*/ 	.word	0x000000f0
        /*02e8*/ 	.short	0x0100
        /*02ea*/ 	.byte	0x04
	.zero		1


	//   ....[30]....
        /*02ec*/ 	.word	0x00000d20
        /*02f0*/ 	.word	0x000000ff
        /*02f4*/ 	.word	0x000000e8
        /*02f8*/ 	.short	0x0100
        /*02fa*/ 	.byte	0x04
	.zero		1


	//   ....[31]....
        /*02fc*/ 	.word	0x00000d30
        /*0300*/ 	.word	0x000000ff
        /*0304*/ 	.word	0x000000f8
        /*0308*/ 	.short	0x0100
        /*030a*/ 	.byte	0x04
	.zero		1


	//   ....[32]....
        /*030c*/ 	.word	0x00001a20
        /*0310*/ 	.word	0x00000000
        /*0314*/ 	.word	0x000000f0
        /*0318*/ 	.short	0x010a
        /*031a*/ 	.byte	0xff
	.zero		1


	//   ....[33]....
        /*031c*/ 	.word	0x00001a50
        /*0320*/ 	.word	0x00000000
        /*0324*/ 	.word	0x000000e0
        /*0328*/ 	.short	0x0101
        /*032a*/ 	.byte	0xff
	.zero		1


	//   ....[34]....
        /*032c*/ 	.word	0x00001b00
        /*0330*/ 	.word	0x000000ff
        /*0334*/ 	.word	0x00000018
        /*0338*/ 	.short	0x010a
        /*033a*/ 	.byte	0x04
	.zero		1


	//   ....[35]....
        /*033c*/ 	.word	0x00001b90
        /*0340*/ 	.word	0x000000ff
        /*0344*/ 	.word	0x00000018
        /*0348*/ 	.short	0x010a
        /*034a*/ 	.byte	0x21
	.zero		1


	//   ....[36]....
        /*034c*/ 	.word	0x00001d20
        /*0350*/ 	.word	0x000000ff
        /*0354*/ 	.word	0x00000018
        /*0358*/ 	.short	0x010a
        /*035a*/ 	.byte	0x05
	.zero		1


	//   ....[37]....
        /*035c*/ 	.word	0x00001e70
        /*0360*/ 	.word	0x000000ff
        /*0364*/ 	.word	0x00000078
        /*0368*/ 	.short	0x0101
        /*036a*/ 	.byte	0x15
	.zero		1


	//   ....[38]....
        /*036c*/ 	.word	0x00001e90
        /*0370*/ 	.word	0x000000ff
        /*0374*/ 	.word	0x00000018
        /*0378*/ 	.short	0x010a
        /*037a*/ 	.byte	0x04
	.zero		1


	//   ....[39]....
        /*037c*/ 	.word	0x00001f10
        /*0380*/ 	.word	0x000000ff
        /*0384*/ 	.word	0x00000018
        /*0388*/ 	.short	0x010a
        /*038a*/ 	.byte	0x11
	.zero		1


	//   ....[40]....
        /*038c*/ 	.word	0x000020a0
        /*0390*/ 	.word	0x000000ff
        /*0394*/ 	.word	0x00000018
        /*0398*/ 	.short	0x010a
        /*039a*/ 	.byte	0x05
	.zero		1


	//   ....[41]....
        /*039c*/ 	.word	0x000021e0
        /*03a0*/ 	.word	0x00000003
        /*03a4*/ 	.word	0x00000080
        /*03a8*/ 	.short	0x010a
        /*03aa*/ 	.byte	0xff
	.zero		1


	//   ....[42]....
        /*03ac*/ 	.word	0x00002330
        /*03b0*/ 	.word	0x00000000
        /*03b4*/ 	.word	0x00000000
        /*03b8*/ 	.short	0x0101
        /*03ba*/ 	.byte	0xff
	.zero		1


	//   ....[43]....
        /*03bc*/ 	.word	0x000028f0
        /*03c0*/ 	.word	0x000000ff
        /*03c4*/ 	.word	0x00000000
        /*03c8*/ 	.short	0x010a
        /*03ca*/ 	.byte	0x04
	.zero		1


	//   ....[44]....
        /*03cc*/ 	.word	0x00002980
        /*03d0*/ 	.word	0x000000ff
        /*03d4*/ 	.word	0x00000000
        /*03d8*/ 	.short	0x010a
        /*03da*/ 	.byte	0x05
	.zero		1


	//   ....[45]....
        /*03dc*/ 	.word	0x00002a20
        /*03e0*/ 	.word	0x00000000
        /*03e4*/ 	.word	0x00000000
        /*03e8*/ 	.short	0x010a
        /*03ea*/ 	.byte	0xff
	.zero		1


	//   ....[46]....
        /*03ec*/ 	.word	0x00002b60
        /*03f0*/ 	.word	0x00000002
        /*03f4*/ 	.word	0x000000e0
        /*03f8*/ 	.short	0x010a
        /*03fa*/ 	.byte	0xff
	.zero		1


	//   ....[47]....
        /*03fc*/ 	.word	0x00002bd0
        /*0400*/ 	.word	0x00000002
        /*0404*/ 	.word	0x00000000
        /*0408*/ 	.short	0x0101
        /*040a*/ 	.byte	0xff
	.zero		1


	//   ....[48]....
        /*040c*/ 	.word	0x00002bf0
        /*0410*/ 	.word	0x000000ff
        /*0414*/ 	.word	0x00000090
        /*0418*/ 	.short	0x010a
        /*041a*/ 	.byte	0x04
	.zero		1


	//   ....[49]....
        /*041c*/ 	.word	0x00002d10
        /*0420*/ 	.word	0x00000002
        /*0424*/ 	.word	0x00000080
        /*0428*/ 	.short	0x010a
        /*042a*/ 	.byte	0xff
	.zero		1


	//   ....[50]....
        /*042c*/ 	.word	0x00002e10
        /*0430*/ 	.word	0x00000002
        /*0434*/ 	.word	0x00000000
        /*0438*/ 	.short	0x0101
        /*043a*/ 	.byte	0xff
	.zero		1


	//   ....[51]....
        /*043c*/ 	.word	0x00002ea0
        /*0440*/ 	.word	0x000000ff
        /*0444*/ 	.word	0x00000090
        /*0448*/ 	.short	0x0106
        /*044a*/ 	.byte	0x04
	.zero		1


	//   ....[52]....
        /*044c*/ 	.word	0x00002ec0
        /*0450*/ 	.word	0x000000ff
        /*0454*/ 	.word	0x00000090
        /*0458*/ 	.short	0x010a
        /*045a*/ 	.byte	0x04
	.zero		1


	//   ....[53]....
        /*045c*/ 	.word	0x00002f50
        /*0460*/ 	.word	0x000000ff
        /*0464*/ 	.word	0x00000090
        /*0468*/ 	.short	0x0106
        /*046a*/ 	.byte	0x07
	.zero		1


	//   ....[54]....
        /*046c*/ 	.word	0x00002f90
        /*0470*/ 	.word	0x00000000
        /*0474*/ 	.word	0x00000090
        /*0478*/ 	.short	0x010a
        /*047a*/ 	.byte	0xff
	.zero		1


	//   ....[55]....
        /*047c*/ 	.word	0x000034b0
        /*0480*/ 	.word	0x00000000
        /*0484*/ 	.word	0x00000080
        /*0488*/ 	.short	0x010a
        /*048a*/ 	.byte	0xff
	.zero		1


	//   ....[56]....
        /*048c*/ 	.word	0x000035b0
        /*0490*/ 	.word	0x00000003
        /*0494*/ 	.word	0x00000000
        /*0498*/ 	.short	0x0101
        /*049a*/ 	.byte	0xff
	.zero		1


	//   ....[57]....
        /*049c*/ 	.word	0x000035c0
        /*04a0*/ 	.word	0x000000ff
        /*04a4*/ 	.word	0x00000000
        /*04a8*/ 	.short	0x010a
        /*04aa*/ 	.byte	0x04
	.zero		1


	//   ....[58]....
        /*04ac*/ 	.word	0x00003640
        /*04b0*/ 	.word	0x000000ff
        /*04b4*/ 	.word	0x000000c0
        /*04b8*/ 	.short	0x010a
        /*04ba*/ 	.byte	0x17
	.zero		1


	//   ....[59]....
        /*04bc*/ 	.word	0x00003720
        /*04c0*/ 	.word	0x000000ff
        /*04c4*/ 	.word	0x00000000
        /*04c8*/ 	.short	0x010a
        /*04ca*/ 	.byte	0x05
	.zero		1


	//   ....[60]....
        /*04cc*/ 	.word	0x00003860
        /*04d0*/ 	.word	0x000000ff
        /*04d4*/ 	.word	0x00000000
        /*04d8*/ 	.short	0x010a
        /*04da*/ 	.byte	0x04
	.zero		1


	//   ....[61]....
        /*04dc*/ 	.word	0x00003a50
        /*04e0*/ 	.word	0x000000ff
        /*04e4*/ 	.word	0x00000000
        /*04e8*/ 	.short	0x010a
        /*04ea*/ 	.byte	0x04
	.zero		1


	//   ....[62]....
        /*04ec*/ 	.word	0x00003ae0
        /*04f0*/ 	.word	0x000000ff
        /*04f4*/ 	.word	0x00000000
        /*04f8*/ 	.short	0x010a
        /*04fa*/ 	.byte	0x05
	.zero		1


	//   ....[63]....
        /*04fc*/ 	.word	0x00003b70
        /*0500*/ 	.word	0x000000ff
        /*0504*/ 	.word	0x00000000
        /*0508*/ 	.short	0x010a
        /*050a*/ 	.byte	0x05
	.zero		1


	//   ....[64]....
        /*050c*/ 	.word	0x00003c00
        /*0510*/ 	.word	0x000000ff
        /*0514*/ 	.word	0x00000000
        /*0518*/ 	.short	0x010a
        /*051a*/ 	.byte	0x04
	.zero		1


	//   ....[65]....
        /*051c*/ 	.word	0x00004110
        /*0520*/ 	.word	0x0000000c
        /*0524*/ 	.word	0x00000080
        /*0528*/ 	.short	0x010a
        /*052a*/ 	.byte	0xff
	.zero		1


	//   ....[66]....
        /*052c*/ 	.word	0x00004280
        /*0530*/ 	.word	0x00000000
        /*0534*/ 	.word	0x00000000
        /*0538*/ 	.short	0x0101
        /*053a*/ 	.byte	0xff
	.zero		1


	//   ....[67]....
        /*053c*/ 	.word	0x00004710
        /*0540*/ 	.word	0x000000ff
        /*0544*/ 	.word	0x00000078
        /*0548*/ 	.short	0x010a
        /*054a*/ 	.byte	0x15
	.zero		1


	//   ....[68]....
        /*054c*/ 	.word	0x00004890
        /*0550*/ 	.word	0x000000ff
        /*0554*/ 	.word	0x00000050
        /*0558*/ 	.short	0x010a
        /*055a*/ 	.byte	0x15
	.zero		1


	//   ....[69]....
        /*055c*/ 	.word	0x00004a00
        /*0560*/ 	.word	0x000000ff
        /*0564*/ 	.word	0x00000030
        /*0568*/ 	.short	0x010b
        /*056a*/ 	.byte	0x15
	.zero		1


	//   ....[70]....
        /*056c*/ 	.word	0x00004a10
        /*0570*/ 	.word	0x000000ff
        /*0574*/ 	.word	0x00000000
        /*0578*/ 	.short	0x0101
        /*057a*/ 	.byte	0x28
	.zero		1


	//   ....[71]....
        /*057c*/ 	.word	0x00004a20
        /*0580*/ 	.word	0x000000ff
        /*0584*/ 	.word	0x00000058
        /*0588*/ 	.short	0x010a
        /*058a*/ 	.byte	0x15
	.zero		1


	//   ....[72]....
        /*058c*/ 	.word	0x00004b70
        /*0590*/ 	.word	0x000000ff
        /*0594*/ 	.word	0x00000038
        /*0598*/ 	.short	0x010b
        /*059a*/ 	.byte	0x15
	.zero		1


	//   ....[73]....
        /*059c*/ 	.word	0x00004b80
        /*05a0*/ 	.word	0x000000ff
        /*05a4*/ 	.word	0x00000000
        /*05a8*/ 	.short	0x0101
        /*05aa*/ 	.byte	0x27
	.zero		1


	//   ....[74]....
        /*05ac*/ 	.word	0x00004b90
        /*05b0*/ 	.word	0x000000ff
        /*05b4*/ 	.word	0x00000060
        /*05b8*/ 	.short	0x010a
        /*05ba*/ 	.byte	0x15
	.zero		1


	//   ....[75]....
        /*05bc*/ 	.word	0x00004cd0
        /*05c0*/ 	.word	0x000000ff
        /*05c4*/ 	.word	0x00000040
        /*05c8*/ 	.short	0x010b
        /*05ca*/ 	.byte	0x15
	.zero		1


	//   ....[76]....
        /*05cc*/ 	.word	0x00004ce0
        /*05d0*/ 	.word	0x000000ff
        /*05d4*/ 	.word	0x00000000
        /*05d8*/ 	.short	0x0101
        /*05da*/ 	.byte	0x26
	.zero		1


	//   ....[77]....
        /*05dc*/ 	.word	0x00004cf0
        /*05e0*/ 	.word	0x000000ff
        /*05e4*/ 	.word	0x00000068
        /*05e8*/ 	.short	0x010a
        /*05ea*/ 	.byte	0x15
	.zero		1


	//   ....[78]....
        /*05ec*/ 	.word	0x00004ef0
        /*05f0*/ 	.word	0x000000ff
        /*05f4*/ 	.word	0x00000048
        /*05f8*/ 	.short	0x010b
        /*05fa*/ 	.byte	0x15
	.zero		1


	//   ....[79]....
        /*05fc*/ 	.word	0x00004f00
        /*0600*/ 	.word	0x000000ff
        /*0604*/ 	.word	0x00000000
        /*0608*/ 	.short	0x0101
        /*060a*/ 	.byte	0x25
	.zero		1


	//   ....[80]....
        /*060c*/ 	.word	0x00004f30
        /*0610*/ 	.word	0x000000ff
        /*0614*/ 	.word	0x00000050
        /*0618*/ 	.short	0x010a
        /*061a*/ 	.byte	0x15
	.zero		1


	//   ....[81]....
        /*061c*/ 	.word	0x00004f50
        /*0620*/ 	.word	0x000000ff
        /*0624*/ 	.word	0x00000058
        /*0628*/ 	.short	0x010a
        /*062a*/ 	.byte	0x15
	.zero		1


	//   ....[82]....
        /*062c*/ 	.word	0x00004f70
        /*0630*/ 	.word	0x000000ff
        /*0634*/ 	.word	0x00000060
        /*0638*/ 	.short	0x010a
        /*063a*/ 	.byte	0x15
	.zero		1


	//   ....[83]....
        /*063c*/ 	.word	0x00004fb0
        /*0640*/ 	.word	0x00000000
        /*0644*/ 	.word	0x00000068
        /*0648*/ 	.short	0x010a
        /*064a*/ 	.byte	0xff
	.zero		1


	//   ....[84]....
        /*064c*/ 	.word	0x000052f0
        /*0650*/ 	.word	0x00000003
        /*0654*/ 	.word	0x00000080
        /*0658*/ 	.short	0x010a
        /*065a*/ 	.byte	0xff
	.zero		1


	//   ....[85]....
        /*065c*/ 	.word	0x00005470
        /*0660*/ 	.word	0x00000000
        /*0664*/ 	.word	0x00000000
        /*0668*/ 	.short	0x0101
        /*066a*/ 	.byte	0xff
	.zero		1


	//   ....[86]....
        /*066c*/ 	.word	0x00005f90
        /*0670*/ 	.word	0x000000ff
        /*0674*/ 	.word	0x00000030
        /*0678*/ 	.short	0x010a
        /*067a*/ 	.byte	0x2c
	.zero		1


	//   ....[87]....
        /*067c*/ 	.word	0x00005fd0
        /*0680*/ 	.word	0x0000001a
        /*0684*/ 	.word	0x000000a0
        /*0688*/ 	.short	0x010a
        /*068a*/ 	.byte	0xff
	.zero		1


	//   ....[88]....
        /*068c*/ 	.word	0x000060e0
        /*0690*/ 	.word	0x000000ff
        /*0694*/ 	.word	0x00000030
        /*0698*/ 	.short	0x010a
        /*069a*/ 	.byte	0x2c
	.zero		1


	//   ....[89]....
        /*069c*/ 	.word	0x000061c0
        /*06a0*/ 	.word	0x0000001a
        /*06a4*/ 	.word	0x000000a0
        /*06a8*/ 	.short	0x010a
        /*06aa*/ 	.byte	0xff
	.zero		1


	//   ....[90]....
        /*06ac*/ 	.word	0x000068f0
        /*06b0*/ 	.word	0x00000000
        /*06b4*/ 	.word	0x00000000
        /*06b8*/ 	.short	0x0101
        /*06ba*/ 	.byte	0xff
	.zero		1


	//   ....[91]....
        /*06bc*/ 	.word	0x00006900
        /*06c0*/ 	.word	0x00000004
        /*06c4*/ 	.word	0x00000030
        /*06c8*/ 	.short	0x010a
        /*06ca*/ 	.byte	0xff
	.zero		1


	//   ....[92]....
        /*06cc*/ 	.word	0x000069c0
        /*06d0*/ 	.word	0x00000004
        /*06d4*/ 	.word	0x00000030
        /*06d8*/ 	.short	0x010a
        /*06da*/ 	.byte	0xff
	.zero		1


	//   ....[93]....
        /*06dc*/ 	.word	0x00007180
        /*06e0*/ 	.word	0x00000000
        /*06e4*/ 	.word	0x00000000
        /*06e8*/ 	.short	0x0101
        /*06ea*/ 	.byte	0xff
	.zero		1


	//   ....[94]....
        /*06ec*/ 	.word	0x000071a0
        /*06f0*/ 	.word	0x00000002
        /*06f4*/ 	.word	0x00000030
        /*06f8*/ 	.short	0x010a
        /*06fa*/ 	.byte	0xff
	.zero		1


	//   ....[95]....
        /*06fc*/ 	.word	0x00007250
        /*0700*/ 	.word	0x00000002
        /*0704*/ 	.word	0x00000030
        /*0708*/ 	.short	0x010a
        /*070a*/ 	.byte	0xff
	.zero		1


	//   ....[96]....
        /*070c*/ 	.word	0x00007a00
        /*0710*/ 	.word	0x00000000
        /*0714*/ 	.word	0x00000000
        /*0718*/ 	.short	0x0101
        /*071a*/ 	.byte	0xff
	.zero		1


	//   ....[97]....
        /*071c*/ 	.word	0x00007a20
        /*0720*/ 	.word	0x00000003
        /*0724*/ 	.word	0x00000030
        /*0728*/ 	.short	0x010a
        /*072a*/ 	.byte	0xff
	.zero		1


	//   ....[98]....
        /*072c*/ 	.word	0x00007ad0
        /*0730*/ 	.word	0x00000003
        /*0734*/ 	.word	0x00000030
        /*0738*/ 	.short	0x010a
        /*073a*/ 	.byte	0xff
	.zero		1


	//   ....[99]....
        /*073c*/ 	.word	0x00007ee0
        /*0740*/ 	.word	0x000000ff
        /*0744*/ 	.word	0x00000000
        /*0748*/ 	.short	0x0101
        /*074a*/ 	.byte	0x04
	.zero		1


	//   ....[100]....
        /*074c*/ 	.word	0x000082f0
        /*0750*/ 	.word	0x00000000
        /*0754*/ 	.word	0x00000000
        /*0758*/ 	.short	0x0101
        /*075a*/ 	.byte	0xff
	.zero		1


	//   ....[101]....
        /*075c*/ 	.word	0x000085a0
        /*0760*/ 	.word	0x000000ff
        /*0764*/ 	.word	0x00000000
        /*0768*/ 	.short	0x0101
        /*076a*/ 	.byte	0x04
	.zero		1


	//   ....[102]....
        /*076c*/ 	.word	0x000085c0
        /*0770*/ 	.word	0x00000000
        /*0774*/ 	.word	0x000000f0
        /*0778*/ 	.short	0x010a
        /*077a*/ 	.byte	0xff
	.zero		1


	//   ....[103]....
        /*077c*/ 	.word	0x00008620
        /*0780*/ 	.word	0x00000000
        /*0784*/ 	.word	0x00000018
        /*0788*/ 	.short	0x010a
        /*078a*/ 	.byte	0xff
	.zero		1


	//   ....[104]....
        /*078c*/ 	.word	0x00008680
        /*0790*/ 	.word	0x00000000
        /*0794*/ 	.word	0x00000018
        /*0798*/ 	.short	0x010a
        /*079a*/ 	.byte	0xff
	.zero		1


	//   ....[105]....
        /*079c*/ 	.word	0x000086d0
        /*07a0*/ 	.word	0x00000003
        /*07a4*/ 	.word	0x00000080
        /*07a8*/ 	.short	0x010a
        /*07aa*/ 	.byte	0xff
	.zero		1


	//   ....[106]....
        /*07ac*/ 	.word	0x00008730
        /*07b0*/ 	.word	0x00000000
        /*07b4*/ 	.word	0x00000000
        /*07b8*/ 	.short	0x010a
        /*07ba*/ 	.byte	0xff
	.zero		1


	//   ....[107]....
        /*07bc*/ 	.word	0x00008790
        /*07c0*/ 	.word	0x00000000
        /*07c4*/ 	.word	0x00000000
        /*07c8*/ 	.short	0x010a
        /*07ca*/ 	.byte	0xff
	.zero		1


	//   ....[108]....
        /*07cc*/ 	.word	0x000087e0
        /*07d0*/ 	.word	0x00000002
        /*07d4*/ 	.word	0x000000e0
        /*07d8*/ 	.short	0x010a
        /*07da*/ 	.byte	0xff
	.zero		1


	//   ....[109]....
        /*07dc*/ 	.word	0x00008840
        /*07e0*/ 	.word	0x00000002
        /*07e4*/ 	.word	0x00000090
        /*07e8*/ 	.short	0x010a
        /*07ea*/ 	.byte	0xff
	.zero		1


	//   ....[110]....
        /*07ec*/ 	.word	0x00008890
        /*07f0*/ 	.word	0x00000002
        /*07f4*/ 	.word	0x00000080
        /*07f8*/ 	.short	0x010a
        /*07fa*/ 	.byte	0xff
	.zero		1


	//   ....[111]....
        /*07fc*/ 	.word	0x000088f0
        /*0800*/ 	.word	0x00000000
        /*0804*/ 	.word	0x00000090
        /*0808*/ 	.short	0x010a
        /*080a*/ 	.byte	0xff
	.zero		1


	//   ....[112]....
        /*080c*/ 	.word	0x00008940
        /*0810*/ 	.word	0x00000000
        /*0814*/ 	.word	0x00000080
        /*0818*/ 	.short	0x010a
        /*081a*/ 	.byte	0xff
	.zero		1


	//   ....[113]....
        /*081c*/ 	.word	0x000089a0
        /*0820*/ 	.word	0x00000002
        /*0824*/ 	.word	0x000000c0
        /*0828*/ 	.short	0x010a
        /*082a*/ 	.byte	0xff
	.zero		1


	//   ....[114]....
        /*082c*/ 	.word	0x00008a00
        /*0830*/ 	.word	0x00000000
        /*0834*/ 	.word	0x00000000
        /*0838*/ 	.short	0x010a
        /*083a*/ 	.byte	0xff
	.zero		1


	//   ....[115]....
        /*083c*/ 	.word	0x00008a60
        /*0840*/ 	.word	0x00000000
        /*0844*/ 	.word	0x00000000
        /*0848*/ 	.short	0x010a
        /*084a*/ 	.byte	0xff
	.zero		1


	//   ....[116]....
        /*084c*/ 	.word	0x00008ac0
        /*0850*/ 	.word	0x00000000
        /*0854*/ 	.word	0x00000000
        /*0858*/ 	.short	0x010a
        /*085a*/ 	.byte	0xff
	.zero		1


	//   ....[117]....
        /*085c*/ 	.word	0x00008b20
        /*0860*/ 	.word	0x00000000
        /*0864*/ 	.word	0x00000000
        /*0868*/ 	.short	0x010a
        /*086a*/ 	.byte	0xff
	.zero		1


	//   ....[118]....
        /*086c*/ 	.word	0x00008b80
        /*0870*/ 	.word	0x00000000
        /*0874*/ 	.word	0x00000000
        /*0878*/ 	.short	0x010a
        /*087a*/ 	.byte	0xff
	.zero		1


	//   ....[119]....
        /*087c*/ 	.word	0x00008bd0
        /*0880*/ 	.word	0x0000000c
        /*0884*/ 	.word	0x00000080
        /*0888*/ 	.short	0x010a
        /*088a*/ 	.byte	0xff
	.zero		1


	//   ....[120]....
        /*088c*/ 	.word	0x00008c30
        /*0890*/ 	.word	0x00000000
        /*0894*/ 	.word	0x00000078
        /*0898*/ 	.short	0x010a
        /*089a*/ 	.byte	0xff
	.zero		1


	//   ....[121]....
        /*089c*/ 	.word	0x00008c90
        /*08a0*/ 	.word	0x00000000
        /*08a4*/ 	.word	0x00000050
        /*08a8*/ 	.short	0x010a
        /*08aa*/ 	.byte	0xff
	.zero		1


	//   ....[122]....
        /*08ac*/ 	.word	0x00008cf0
        /*08b0*/ 	.word	0x00000000
        /*08b4*/ 	.word	0x00000058
        /*08b8*/ 	.short	0x010a
        /*08ba*/ 	.byte	0xff
	.zero		1


	//   ....[123]....
        /*08bc*/ 	.word	0x00008d50
        /*08c0*/ 	.word	0x00000000
        /*08c4*/ 	.word	0x00000060
        /*08c8*/ 	.short	0x010a
        /*08ca*/ 	.byte	0xff
	.zero		1


	//   ....[124]....
        /*08cc*/ 	.word	0x00008db0
        /*08d0*/ 	.word	0x00000000
        /*08d4*/ 	.word	0x00000068
        /*08d8*/ 	.short	0x010a
        /*08da*/ 	.byte	0xff
	.zero		1


	//   ....[125]....
        /*08dc*/ 	.word	0x00008e10
        /*08e0*/ 	.word	0x00000000
        /*08e4*/ 	.word	0x00000050
        /*08e8*/ 	.short	0x010a
        /*08ea*/ 	.byte	0xff
	.zero		1


	//   ....[126]....
        /*08ec*/ 	.word	0x00008e70
        /*08f0*/ 	.word	0x00000000
        /*08f4*/ 	.word	0x00000058
        /*08f8*/ 	.short	0x010a
        /*08fa*/ 	.byte	0xff
	.zero		1


	//   ....[127]....
        /*08fc*/ 	.word	0x00008ed0
        /*0900*/ 	.word	0x00000000
        /*0904*/ 	.word	0x00000060
        /*0908*/ 	.short	0x010a
        /*090a*/ 	.byte	0xff
	.zero		1


	//   ....[128]....
        /*090c*/ 	.word	0x00008f20
        /*0910*/ 	.word	0x00000003
        /*0914*/ 	.word	0x00000080
        /*0918*/ 	.short	0x010a
        /*091a*/ 	.byte	0xff
	.zero		1


	//   ....[129]....
        /*091c*/ 	.word	0x00008f80
        /*0920*/ 	.word	0x00000000
        /*0924*/ 	.word	0x00000030
        /*0928*/ 	.short	0x010a
        /*092a*/ 	.byte	0xff
	.zero		1


	//   ....[130]....
        /*092c*/ 	.word	0x00008fd0
        /*0930*/ 	.word	0x0000001a
        /*0934*/ 	.word	0x000000a0
        /*0938*/ 	.short	0x010a
        /*093a*/ 	.byte	0xff
	.zero		1


	//   ....[131]....
        /*093c*/ 	.word	0x00009020
        /*0940*/ 	.word	0x00000004
        /*0944*/ 	.word	0x00000030
        /*0948*/ 	.short	0x010a
        /*094a*/ 	.byte	0xff
	.zero		1


	//   ....[132]....
        /*094c*/ 	.word	0x00009070
        /*0950*/ 	.word	0x00000002
        /*0954*/ 	.word	0x00000030
        /*0958*/ 	.short	0x010a
        /*095a*/ 	.byte	0xff
	.zero		1


	//   ....[133]....
        /*095c*/ 	.word	0x000090c0
        /*0960*/ 	.word	0x00000003
        /*0964*/ 	.word	0x00000030
        /*0968*/ 	.short	0x010a
        /*096a*/ 	.byte	0xff
	.zero		1


	//----- nvinfo : EIATTR_NUM_MBARRIERS
	.align		4
.L_47:
        /*096c*/ 	.byte	0x03, 0x38
        /*096e*/ 	.short	0x0020


	//----- nvinfo : EIATTR_EXIT_INSTR_OFFSETS
	.align		4
        /*0970*/ 	.byte	0x04, 0x1c
        /*0972*/ 	.short	(.L_49 - .L_48)


	//   ....[0]....
.L_48:
        /*0974*/ 	.word	0x00002a50


	//   ....[1]....
        /*0978*/ 	.word	0x00002f60


	//   ....[2]....
        /*097c*/ 	.word	0x00002fc0


	//   ....[3]....
        /*0980*/ 	.word	0x00003e60


	//   ....[4]....
        /*0984*/ 	.word	0x00004fe0


	//   ....[5]....
        /*0988*/ 	.word	0x00005020


	//   ....[6]....
        /*098c*/ 	.word	0x00008480


	//   ....[7]....
        /*0990*/ 	.word	0x00008500


	//   ....[8]....
        /*0994*/ 	.word	0x00008530


	//   ....[9]....
        /*0998*/ 	.word	0x000085b0


	//----- nvinfo : EIATTR_MAX_THREADS
	.align		4
.L_49:
        /*099c*/ 	.byte	0x04, 0x05
        /*099e*/ 	.short	(.L_51 - .L_50)
.L_50:
        /*09a0*/ 	.word	0x00000100
        /*09a4*/ 	.word	0x00000001
        /*09a8*/ 	.word	0x00000001


	//----- nvinfo : EIATTR_CRS_STACK_SIZE
	.align		4
.L_51:
        /*09ac*/ 	.byte	0x04, 0x1e
        /*09ae*/ 	.short	(.L_53 - .L_52)
.L_52:
        /*09b0*/ 	.word	0x00000000


	//----- nvinfo : EIATTR_CBANK_PARAM_SIZE
	.align		4
.L_53:
        /*09b4*/ 	.byte	0x03, 0x19
        /*09b6*/ 	.short	0x0800


	//----- nvinfo : EIATTR_PARAM_CBANK
	.align		4
        /*09b8*/ 	.byte	0x04, 0x0a
        /*09ba*/ 	.short	(.L_55 - .L_54)
	.align		4
.L_54:
        /*09bc*/ 	.word	index@(.nv.constant0._ZN7cutlass13device_kernelINS_4gemm6kernel13GemmUniversalIN4cute5tupleIJiiiiEEENS1_10collective13CollectiveMmaINS1_35MainloopSm100TmaUmmaWarpSpecializedILi3ELi2ELi4ENS5_IJNS4_1CILi2EEESB_NSA_ILi1EEEEEEEENS5_IJNSA_ILi64EEENSA_ILi128EEENSA_ILi32EEEEEENS_6half_tENS5_IJlSC_lEEESJ_SK_NS4_8TiledMMAINS4_8MMA_AtomIJNS4_20SM100_MMA_F16BF16_SSISJ_SJ_fLi64ELi128ELNS4_4UMMA5MajorE0ELSP_0ELNSO_7ScaleInE0ELSQ_0EEEEEENS4_6LayoutINS5_IJSC_SC_SC_EEENS5_IJNSA_ILi0EEESV_SV_EEEEENS5_IJNS4_10UnderscoreESY_SY_EEEEENS4_23SM90_TMA_LOAD_MULTICASTENS4_14ComposedLayoutINS4_7SwizzleILi2ELi4ELi3EEENS4_18smem_ptr_flag_bitsILi16EEENST_INS5_IJNSA_ILi8EEESH_EEENS5_IJSH_SC_EEEEEEEvNS4_8identityES11_S1B_vS1C_EENS_8epilogue10collective18CollectiveEpilogueINS1E_23Sm100TmaWarpSpecializedILi4ELi2ELi16ELb1ELb0EEEJSI_NS5_IJNST_ISF_SC_EENST_ISH_SC_EEEEESJ_SK_SJ_SK_NS1E_6fusion15FusionCallbacksIS1I_NS1M_17LinearCombinationISJ_fSJ_fLNS_15FloatRoundStyleE2EEESI_S1L_JEEENS4_5SM1004TMEM4LOAD26SM100_TMEM_LOAD_16dp256b4xENS4_13SM90_TMA_LOADES1B_NS4_17SM75_U32x4_LDSM_NENS4_14SM90_TMA_STOREES1B_NS4_17SM90_U32x4_STSM_NENS4_39AutoVectorizingCopyWithAssumedAlignmentILi128EEEEEEvvEEEEvNT_6ParamsE)
        /*09c0*/ 	.short	0x0380
        /*09c2*/ 	.short	0x0800


	//----- nvinfo : EIATTR_SW_WAR
	.align		4
.L_55:
        /*09c4*/ 	.byte	0x04, 0x36
        /*09c6*/ 	.short	(.L_57 - .L_56)
.L_56:
        /*09c8*/ 	.word	0x00000008
.L_57:


//--------------------- .nv.callgraph             --------------------------
	.section	.nv.callgraph,"",@"SHT_CUDA_CALLGRAPH"
	.align	4
	.sectionentsize	8
	.align		4
        /*0000*/ 	.word	0x00000000
	.align		4
        /*0004*/ 	.word	0xffffffff
	.align		4
        /*0008*/ 	.word	index@(_ZN7cutlass13device_kernelINS_4gemm6kernel13GemmUniversalIN4cute5tupleIJiiiiEEENS1_10collective13CollectiveMmaINS1_35MainloopSm100TmaUmmaWarpSpecializedILi3ELi2ELi4ENS5_IJNS4_1CILi2EEESB_NSA_ILi1EEEEEEEENS5_IJNSA_ILi64EEENSA_ILi128EEENSA_ILi32EEEEEENS_6half_tENS5_IJlSC_lEEESJ_SK_NS4_8TiledMMAINS4_8MMA_AtomIJNS4_20SM100_MMA_F16BF16_SSISJ_SJ_fLi64ELi128ELNS4_4UMMA5MajorE0ELSP_0ELNSO_7ScaleInE0ELSQ_0EEEEEENS4_6LayoutINS5_IJSC_SC_SC_EEENS5_IJNSA_ILi0EEESV_SV_EEEEENS5_IJNS4_10UnderscoreESY_SY_EEEEENS4_23SM90_TMA_LOAD_MULTICASTENS4_14ComposedLayoutINS4_7SwizzleILi2ELi4ELi3EEENS4_18smem_ptr_flag_bitsILi16EEENST_INS5_IJNSA_ILi8EEESH_EEENS5_IJSH_SC_EEEEEEEvNS4_8identityES11_S1B_vS1C_EENS_8epilogue10collective18CollectiveEpilogueINS1E_23Sm100TmaWarpSpecializedILi4ELi2ELi16ELb1ELb0EEEJSI_NS5_IJNST_ISF_SC_EENST_ISH_SC_EEEEESJ_SK_SJ_SK_NS1E_6fusion15FusionCallbacksIS1I_NS1M_17LinearCombinationISJ_fSJ_fLNS_15FloatRoundStyleE2EEESI_S1L_JEEENS4_5SM1004TMEM4LOAD26SM100_TMEM_LOAD_16dp256b4xENS4_13SM90_TMA_LOADES1B_NS4_17SM75_U32x4_LDSM_NENS4_14SM90_TMA_STOREES1B_NS4_17SM90_U32x4_STSM_NENS4_39AutoVectorizingCopyWithAssumedAlignmentILi128EEEEEEvvEEEEvNT_6ParamsE)
	.align		4
        /*000c*/ 	.word	index@(__assertfail)
	.align		4
        /*0010*/ 	.word	0x00000000
	.align		4
        /*0014*/ 	.word	0xfffffffe
	.align		4
        /*0018*/ 	.word	0x00000000
	.align		4
        /*001c*/ 	.word	0xfffffffd
	.align		4
        /*0020*/ 	.word	0x00000000
	.align		4
        /*0024*/ 	.word	0xfffffffc


//--------------------- .nv.constant4             --------------------------
	.section	.nv.constant4,"a",@progbits
	.align	8
	.align		8
.nv.constant4:
        /*0000*/ 	.dword	__assertfail
	.align		8
        /*0008*/ 	.dword	__unnamed_1
	.align		8
        /*0010*/ 	.dword	__unnamed_2
	.align		8
        /*0018*/ 	.dword	_ZN39_INTERNAL_2770b1af_4_k_cu_b3850d18_77244cuda3std3__45__cpo5beginE
	.align		8
        /*0020*/ 	.dword	_ZN39_INTERNAL_2770b1af_4_k_cu_b3850d18_77244cuda3std3__45__cpo3endE
	.align		8
        /*0028*/ 	.dword	_ZN39_INTERNAL_2770b1af_4_k_cu_b3850d18_77244cuda3std3__45__cpo6cbeginE
	.align		8
        /*0030*/ 	.dword	_ZN39_INTERNAL_2770b1af_4_k_cu_b3850d18_77244cuda3std3__45__cpo4cendE
	.align		8
        /*0038*/ 	.dword	_ZN39_INTERNAL_2770b1af_4_k_cu_b3850d18_77244cuda3std3__441_GLOBAL__N__2770b1af_4_k_cu_b3850d18_77246ignoreE
	.align		8
        /*0040*/ 	.dword	_ZN39_INTERNAL_2770b1af_4_k_cu_b3850d18_77244cuda3std3__419piecewise_constructE
	.align		8
        /*0048*/ 	.dword	_ZN39_INTERNAL_2770b1af_4_k_cu_b3850d18_77244cuda3std3__48in_placeE
	.align		8
        /*0050*/ 	.dword	_ZN39_INTERNAL_2770b1af_4_k_cu_b3850d18_77244cuda3std6ranges3__45__cpo4swapE
	.align		8
        /*0058*/ 	.dword	_ZN39_INTERNAL_2770b1af_4_k_cu_b3850d18_77244cuda3std6ranges3__45__cpo9iter_moveE
	.align		8
        /*0060*/ 	.dword	_ZN39_INTERNAL_2770b1af_4_k_cu_b3850d18_77244cute7productE
	.align		8
        /*0068*/ 	.dword	_ZN39_INTERNAL_2770b1af_4_k_cu_b3850d18_77244cute1_E
	.align		8
        /*0070*/ 	.dword	$str$25
	.align		8
        /*0078*/ 	.dword	$str$26
	.align		8
        /*0080*/ 	.dword	$str$27
	.align		8
        /*0088*/ 	.dword	$str$28


//--------------------- .text._ZN7cutlass13device_kernelINS_4gemm6kernel13GemmUniversalIN4cute5tupleIJiiiiEEENS1_10collective13CollectiveMmaINS1_35MainloopSm100TmaUmmaWarpSpecializedILi3ELi2ELi4ENS5_IJNS4_1CILi2EEESB_NSA_ILi1EEEEEEEENS5_IJNSA_ILi64EEENSA_ILi128EEENSA_ILi32EEEEEENS_6half_tENS5_IJlSC_lEEESJ_SK_NS4_8TiledMMAINS4_8MMA_AtomIJNS4_20SM100_MMA_F16BF16_SSISJ_SJ_fLi64ELi128ELNS4_4UMMA5MajorE0ELSP_0ELNSO_7ScaleInE0ELSQ_0EEEEEENS4_6LayoutINS5_IJSC_SC_SC_EEENS5_IJNSA_ILi0EEESV_SV_EEEEENS5_IJNS4_10UnderscoreESY_SY_EEEEENS4_23SM90_TMA_LOAD_MULTICASTENS4_14ComposedLayoutINS4_7SwizzleILi2ELi4ELi3EEENS4_18smem_ptr_flag_bitsILi16EEENST_INS5_IJNSA_ILi8EEESH_EEENS5_IJSH_SC_EEEEEEEvNS4_8identityES11_S1B_vS1C_EENS_8epilogue10collective18CollectiveEpilogueINS1E_23Sm100TmaWarpSpecializedILi4ELi2ELi16ELb1ELb0EEEJSI_NS5_IJNST_ISF_SC_EENST_ISH_SC_EEEEESJ_SK_SJ_SK_NS1E_6fusion15FusionCallbacksIS1I_NS1M_17LinearCombinationISJ_fSJ_fLNS_15FloatRoundStyleE2EEESI_S1L_JEEENS4_5SM1004TMEM4LOAD26SM100_TMEM_LOAD_16dp256b4xENS4_13SM90_TMA_LOADES1B_NS4_17SM75_U32x4_LDSM_NENS4_14SM90_TMA_STOREES1B_NS4_17SM90_U32x4_STSM_NENS4_39AutoVectorizingCopyWithAssumedAlignmentILi128EEEEEEvvEEEEvNT_6ParamsE --------------------------
	.section	.text._ZN7cutlass13device_kernelINS_4gemm6kernel13GemmUniversalIN4cute5tupleIJiiiiEEENS1_10collective13CollectiveMmaINS1_35MainloopSm100TmaUmmaWarpSpecializedILi3ELi2ELi4ENS5_IJNS4_1CILi2EEESB_NSA_ILi1EEEEEEEENS5_IJNSA_ILi64EEENSA_ILi128EEENSA_ILi32EEEEEENS_6half_tENS5_IJlSC_lEEESJ_SK_NS4_8TiledMMAINS4_8MMA_AtomIJNS4_20SM100_MMA_F16BF16_SSISJ_SJ_fLi64ELi128ELNS4_4UMMA5MajorE0ELSP_0ELNSO_7ScaleInE0ELSQ_0EEEEEENS4_6LayoutINS5_IJSC_SC_SC_EEENS5_IJNSA_ILi0EEESV_SV_EEEEENS5_IJNS4_10UnderscoreESY_SY_EEEEENS4_23SM90_TMA_LOAD_MULTICASTENS4_14ComposedLayoutINS4_7SwizzleILi2ELi4ELi3EEENS4_18smem_ptr_flag_bitsILi16EEENST_INS5_IJNSA_ILi8EEESH_EEENS5_IJSH_SC_EEEEEEEvNS4_8identityES11_S1B_vS1C_EENS_8epilogue10collective18CollectiveEpilogueINS1E_23Sm100TmaWarpSpecializedILi4ELi2ELi16ELb1ELb0EEEJSI_NS5_IJNST_ISF_SC_EENST_ISH_SC_EEEEESJ_SK_SJ_SK_NS1E_6fusion15FusionCallbacksIS1I_NS1M_17LinearCombinationISJ_fSJ_fLNS_15FloatRoundStyleE2EEESI_S1L_JEEENS4_5SM1004TMEM4LOAD26SM100_TMEM_LOAD_16dp256b4xENS4_13SM90_TMA_LOADES1B_NS4_17SM75_U32x4_LDSM_NENS4_14SM90_TMA_STOREES1B_NS4_17SM90_U32x4_STSM_NENS4_39AutoVectorizingCopyWithAssumedAlignmentILi128EEEEEEvvEEEEvNT_6ParamsE,"ax",@progbits
	.align	128
.text._ZN7cutlass13device_kernelINS_4gemm6kernel13GemmUniversalIN4cute5tupleIJiiiiEEENS1_10collective13CollectiveMmaINS1_35MainloopSm100TmaUmmaWarpSpecializedILi3ELi2ELi4ENS5_IJNS4_1CILi2EEESB_NSA_ILi1EEEEEEEENS5_IJNSA_ILi64EEENSA_ILi128EEENSA_ILi32EEEEEENS_6half_tENS5_IJlSC_lEEESJ_SK_NS4_8TiledMMAINS4_8MMA_AtomIJNS4_20SM100_MMA_F16BF16_SSISJ_SJ_fLi64ELi128ELNS4_4UMMA5MajorE0ELSP_0ELNSO_7ScaleInE0ELSQ_0EEEEEENS4_6LayoutINS5_IJSC_SC_SC_EEENS5_IJNSA_ILi0EEESV_SV_EEEEENS5_IJNS4_10UnderscoreESY_SY_EEEEENS4_23SM90_TMA_LOAD_MULTICASTENS4_14ComposedLayoutINS4_7SwizzleILi2ELi4ELi3EEENS4_18smem_ptr_flag_bitsILi16EEENST_INS5_IJNSA_ILi8EEESH_EEENS5_IJSH_SC_EEEEEEEvNS4_8identityES11_S1B_vS1C_EENS_8epilogue10collective18CollectiveEpilogueINS1E_23Sm100TmaWarpSpecializedILi4ELi2ELi16ELb1ELb0EEEJSI_NS5_IJNST_ISF_SC_EENST_ISH_SC_EEEEESJ_SK_SJ_SK_NS1E_6fusion15FusionCallbacksIS1I_NS1M_17LinearCombinationISJ_fSJ_fLNS_15FloatRoundStyleE2EEESI_S1L_JEEENS4_5SM1004TMEM4LOAD26SM100_TMEM_LOAD_16dp256b4xENS4_13SM90_TMA_LOADES1B_NS4_17SM75_U32x4_LDSM_NENS4_14SM90_TMA_STOREES1B_NS4_17SM90_U32x4_STSM_NENS4_39AutoVectorizingCopyWithAssumedAlignmentILi128EEEEEEvvEEEEvNT_6ParamsE:
        .type           _ZN7cutlass13device_kernelINS_4gemm6kernel13GemmUniversalIN4cute5tupleIJiiiiEEENS1_10collective13CollectiveMmaINS1_35MainloopSm100TmaUmmaWarpSpecializedILi3ELi2ELi4ENS5_IJNS4_1CILi2EEESB_NSA_ILi1EEEEEEEENS5_IJNSA_ILi64EEENSA_ILi128EEENSA_ILi32EEEEEENS_6half_tENS5_IJlSC_lEEESJ_SK_NS4_8TiledMMAINS4_8MMA_AtomIJNS4_20SM100_MMA_F16BF16_SSISJ_SJ_fLi64ELi128ELNS4_4UMMA5MajorE0ELSP_0ELNSO_7ScaleInE0ELSQ_0EEEEEENS4_6LayoutINS5_IJSC_SC_SC_EEENS5_IJNSA_ILi0EEESV_SV_EEEEENS5_IJNS4_10UnderscoreESY_SY_EEEEENS4_23SM90_TMA_LOAD_MULTICASTENS4_14ComposedLayoutINS4_7SwizzleILi2ELi4ELi3EEENS4_18smem_ptr_flag_bitsILi16EEENST_INS5_IJNSA_ILi8EEESH_EEENS5_IJSH_SC_EEEEEEEvNS4_8identityES11_S1B_vS1C_EENS_8epilogue10collective18CollectiveEpilogueINS1E_23Sm100TmaWarpSpecializedILi4ELi2ELi16ELb1ELb0EEEJSI_NS5_IJNST_ISF_SC_EENST_ISH_SC_EEEEESJ_SK_SJ_SK_NS1E_6fusion15FusionCallbacksIS1I_NS1M_17LinearCombinationISJ_fSJ_fLNS_15FloatRoundStyleE2EEESI_S1L_JEEENS4_5SM1004TMEM4LOAD26SM100_TMEM_LOAD_16dp256b4xENS4_13SM90_TMA_LOADES1B_NS4_17SM75_U32x4_LDSM_NENS4_14SM90_TMA_STOREES1B_NS4_17SM90_U32x4_STSM_NENS4_39AutoVectorizingCopyWithAssumedAlignmentILi128EEEEEEvvEEEEvNT_6ParamsE,@function
        .size           _ZN7cutlass13device_kernelINS_4gemm6kernel13GemmUniversalIN4cute5tupleIJiiiiEEENS1_10collective13CollectiveMmaINS1_35MainloopSm100TmaUmmaWarpSpecializedILi3ELi2ELi4ENS5_IJNS4_1CILi2EEESB_NSA_ILi1EEEEEEEENS5_IJNSA_ILi64EEENSA_ILi128EEENSA_ILi32EEEEEENS_6half_tENS5_IJlSC_lEEESJ_SK_NS4_8TiledMMAINS4_8MMA_AtomIJNS4_20SM100_MMA_F16BF16_SSISJ_SJ_fLi64ELi128ELNS4_4UMMA5MajorE0ELSP_0ELNSO_7ScaleInE0ELSQ_0EEEEEENS4_6LayoutINS5_IJSC_SC_SC_EEENS5_IJNSA_ILi0EEESV_SV_EEEEENS5_IJNS4_10UnderscoreESY_SY_EEEEENS4_23SM90_TMA_LOAD_MULTICASTENS4_14ComposedLayoutINS4_7SwizzleILi2ELi4ELi3EEENS4_18smem_ptr_flag_bitsILi16EEENST_INS5_IJNSA_ILi8EEESH_EEENS5_IJSH_SC_EEEEEEEvNS4_8identityES11_S1B_vS1C_EENS_8epilogue10collective18CollectiveEpilogueINS1E_23Sm100TmaWarpSpecializedILi4ELi2ELi16ELb1ELb0EEEJSI_NS5_IJNST_ISF_SC_EENST_ISH_SC_EEEEESJ_SK_SJ_SK_NS1E_6fusion15FusionCallbacksIS1I_NS1M_17LinearCombinationISJ_fSJ_fLNS_15FloatRoundStyleE2EEESI_S1L_JEEENS4_5SM1004TMEM4LOAD26SM100_TMEM_LOAD_16dp256b4xENS4_13SM90_TMA_LOADES1B_NS4_17SM75_U32x4_LDSM_NENS4_14SM90_TMA_STOREES1B_NS4_17SM90_U32x4_STSM_NENS4_39AutoVectorizingCopyWithAssumedAlignmentILi128EEEEEEvvEEEEvNT_6ParamsE,(.L_x_180 - _ZN7cutlass13device_kernelINS_4gemm6kernel13GemmUniversalIN4cute5tupleIJiiiiEEENS1_10collective13CollectiveMmaINS1_35MainloopSm100TmaUmmaWarpSpecializedILi3ELi2ELi4ENS5_IJNS4_1CILi2EEESB_NSA_ILi1EEEEEEEENS5_IJNSA_ILi64EEENSA_ILi128EEENSA_ILi32EEEEEENS_6half_tENS5_IJlSC_lEEESJ_SK_NS4_8TiledMMAINS4_8MMA_AtomIJNS4_20SM100_MMA_F16BF16_SSISJ_SJ_fLi64ELi128ELNS4_4UMMA5MajorE0ELSP_0ELNSO_7ScaleInE0ELSQ_0EEEEEENS4_6LayoutINS5_IJSC_SC_SC_EEENS5_IJNSA_ILi0EEESV_SV_EEEEENS5_IJNS4_10UnderscoreESY_SY_EEEEENS4_23SM90_TMA_LOAD_MULTICASTENS4_14ComposedLayoutINS4_7SwizzleILi2ELi4ELi3EEENS4_18smem_ptr_flag_bitsILi16EEENST_INS5_IJNSA_ILi8EEESH_EEENS5_IJSH_SC_EEEEEEEvNS4_8identityES11_S1B_vS1C_EENS_8epilogue10collective18CollectiveEpilogueINS1E_23Sm100TmaWarpSpecializedILi4ELi2ELi16ELb1ELb0EEEJSI_NS5_IJNST_ISF_SC_EENST_ISH_SC_EEEEESJ_SK_SJ_SK_NS1E_6fusion15FusionCallbacksIS1I_NS1M_17LinearCombinationISJ_fSJ_fLNS_15FloatRoundStyleE2EEESI_S1L_JEEENS4_5SM1004TMEM4LOAD26SM100_TMEM_LOAD_16dp256b4xENS4_13SM90_TMA_LOADES1B_NS4_17SM75_U32x4_LDSM_NENS4_14SM90_TMA_STOREES1B_NS4_17SM90_U32x4_STSM_NENS4_39AutoVectorizingCopyWithAssumedAlignmentILi128EEEEEEvvEEEEvNT_6ParamsE)
        .other          _ZN7cutlass13device_kernelINS_4gemm6kernel13GemmUniversalIN4cute5tupleIJiiiiEEENS1_10collective13CollectiveMmaINS1_35MainloopSm100TmaUmmaWarpSpecializedILi3ELi2ELi4ENS5_IJNS4_1CILi2EEESB_NSA_ILi1EEEEEEEENS5_IJNSA_ILi64EEENSA_ILi128EEENSA_ILi32EEEEEENS_6half_tENS5_IJlSC_lEEESJ_SK_NS4_8TiledMMAINS4_8MMA_AtomIJNS4_20SM100_MMA_F16BF16_SSISJ_SJ_fLi64ELi128ELNS4_4UMMA5MajorE0ELSP_0ELNSO_7ScaleInE0ELSQ_0EEEEEENS4_6LayoutINS5_IJSC_SC_SC_EEENS5_IJNSA_ILi0EEESV_SV_EEEEENS5_IJNS4_10UnderscoreESY_SY_EEEEENS4_23SM90_TMA_LOAD_MULTICASTENS4_14ComposedLayoutINS4_7SwizzleILi2ELi4ELi3EEENS4_18smem_ptr_flag_bitsILi16EEENST_INS5_IJNSA_ILi8EEESH_EEENS5_IJSH_SC_EEEEEEEvNS4_8identityES11_S1B_vS1C_EENS_8epilogue10collective18CollectiveEpilogueINS1E_23Sm100TmaWarpSpecializedILi4ELi2ELi16ELb1ELb0EEEJSI_NS5_IJNST_ISF_SC_EENST_ISH_SC_EEEEESJ_SK_SJ_SK_NS1E_6fusion15FusionCallbacksIS1I_NS1M_17LinearCombinationISJ_fSJ_fLNS_15FloatRoundStyleE2EEESI_S1L_JEEENS4_5SM1004TMEM4LOAD26SM100_TMEM_LOAD_16dp256b4xENS4_13SM90_TMA_LOADES1B_NS4_17SM75_U32x4_LDSM_NENS4_14SM90_TMA_STOREES1B_NS4_17SM90_U32x4_STSM_NENS4_39AutoVectorizingCopyWithAssumedAlignmentILi128EEEEEEvvEEEEvNT_6ParamsE,@"STO_CUDA_ENTRY STV_DEFAULT"
_ZN7cutlass13device_kernelINS_4gemm6kernel13GemmUniversalIN4cute5tupleIJiiiiEEENS1_10collective13CollectiveMmaINS1_35MainloopSm100TmaUmmaWarpSpecializedILi3ELi2ELi4ENS5_IJNS4_1CILi2EEESB_NSA_ILi1EEEEEEEENS5_IJNSA_ILi64EEENSA_ILi128EEENSA_ILi32EEEEEENS_6half_tENS5_IJlSC_lEEESJ_SK_NS4_8TiledMMAINS4_8MMA_AtomIJNS4_20SM100_MMA_F16BF16_SSISJ_SJ_fLi64ELi128ELNS4_4UMMA5MajorE0ELSP_0ELNSO_7ScaleInE0ELSQ_0EEEEEENS4_6LayoutINS5_IJSC_SC_SC_EEENS5_IJNSA_ILi0EEESV_SV_EEEEENS5_IJNS4_10UnderscoreESY_SY_EEEEENS4_23SM90_TMA_LOAD_MULTICASTENS4_14ComposedLayoutINS4_7SwizzleILi2ELi4ELi3EEENS4_18smem_ptr_flag_bitsILi16EEENST_INS5_IJNSA_ILi8EEESH_EEENS5_IJSH_SC_EEEEEEEvNS4_8identityES11_S1B_vS1C_EENS_8epilogue10collective18CollectiveEpilogueINS1E_23Sm100TmaWarpSpecializedILi4ELi2ELi16ELb1ELb0EEEJSI_NS5_IJNST_ISF_SC_EENST_ISH_SC_EEEEESJ_SK_SJ_SK_NS1E_6fusion15FusionCallbacksIS1I_NS1M_17LinearCombinationISJ_fSJ_fLNS_15FloatRoundStyleE2EEESI_S1L_JEEENS4_5SM1004TMEM4LOAD26SM100_TMEM_LOAD_16dp256b4xENS4_13SM90_TMA_LOADES1B_NS4_17SM75_U32x4_LDSM_NENS4_14SM90_TMA_STOREES1B_NS4_17SM90_U32x4_STSM_NENS4_39AutoVectorizingCopyWithAssumedAlignmentILi128EEEEEEvvEEEEvNT_6ParamsE:
[----:B------:R-:W1:Y:S01]  /*0000*/  LDC R1, c[0x0][0x37c] ;  /* 0x0000df00ff017b82 */ /* 0x000e620000000800 */
[----:B------:R-:W2:Y:S01]  /*0010*/  S2R R57, SR_TID.X ;  /* 0x0000000000397919 */ /* 0x000ea20000002100 */
[----:B------:R-:W3:Y:S01]  /*0020*/  LDCU.64 UR8, c[0x0][0x890] ;  /* 0x00011200ff0877ac */ /* 0x000ee20008000a00 */
[----:B------:R-:W-:Y:S02]  /*0030*/  PRMT R45, RZ, 0x7610, R45 ;  /* 0x00007610ff2d7816 */ /* 0x000fe4000000002d */
[----:B------:R-:W-:Y:S01]  /*0040*/  ELECT P3, URZ, PT ;  /* 0x0000000000ff782f */ /* 0x000fe20003860000 */
[----:B---3--:R-:W-:-:S04]  /*0050*/  UISETP.NE.U32.AND UP0, UPT, UR8, URZ, UPT ;  /* 0x000000ff0800728c */ /* 0x008fc8000bf05070 */
[----:B------:R-:W-:Y:S01]  /*0060*/  UISETP.NE.AND.EX UP0, UPT, UR9, URZ, UPT, UP0 ;  /* 0x000000ff0900728c */ /* 0x000fe2000bf05300 */
[----:B--2---:R-:W-:-:S05]  /*0070*/  SHF.R.U32.HI R46, RZ, 0x5, R57 ;  /* 0x00000005ff2e7819 */ /* 0x004fca0000011639 */
[----:B------:R-:W2:Y:S02]  /*0080*/  SHFL.IDX PT, R0, R46, RZ, 0x1f ;  /* 0x00001fff2e007589 */ /* 0x000ea400000e0000 */
[----:B--2---:R-:W-:Y:S01]  /*0090*/  R2UR UR17, R0 ;  /* 0x00000000001172ca */ /* 0x004fe200000e0000 */
[----:B-1----:R-:W-:-:S14]  /*00a0*/  BRA.U UP0, `(.L_x_0) ;  /* 0x0000000100307547 */ /* 0x002fdc000b800000 */
[----:B------:R-:W1:Y:S02]  /*00b0*/  LDCU.64 UR4, c[0x0][0x888] ;  /* 0x00011100ff0477ac */ /* 0x000e640008000a00 */
[----:B-1----:R-:W-:-:S04]  /*00c0*/  UISETP.NE.U32.AND UP0, UPT, UR4, URZ, UPT ;  /* 0x000000ff0400728c */ /* 0x002fc8000bf05070 */
[----:B------:R-:W-:-:S09]  /*00d0*/  UISETP.NE.AND.EX UP0, UPT, UR5, URZ, UPT, UP0 ;  /* 0x000000ff0500728c */ /* 0x000fd2000bf05300 */
[----:B------:R-:W-:Y:S05]  /*00e0*/  BRA.U !UP0, `(.L_x_1) ;  /* 0x0000000108147547 */ /* 0x000fea000b800000 */
[----:B------:R-:W1:Y:S01]  /*00f0*/  LDC.64 R2, c[0x0][0x888] ;  /* 0x00022200ff027b82 */ /* 0x000e620000000a00 */
[----:B------:R-:W1:Y:S02]  /*0100*/  LDCU.64 UR4, c[0x0][0x358] ;  /* 0x00006b00ff0477ac */ /* 0x000e640008000a00 */
[----:B-1----:R1:W5:Y:S01]  /*0110*/  LDG.E R27, desc[UR4][R2.64] ;  /* 0x00000004021b7981 */ /* 0x002362000c1e1900 */
[----:B------:R-:W-:Y:S01]  /*0120*/  HFMA2 R45, -RZ, RZ, 0, 5.9604644775390625e-08 ;  /* 0x00000001ff2d7431 */ /* 0x000fe200000001ff */
[----:B------:R-:W-:Y:S05]  /*0130*/  BRA `(.L_x_0) ;  /* 0x00000000000c7947 */ /* 0x000fea0003800000 */
.L_x_1:
[----:B------:R-:W1:Y:S01]  /*0140*/  LDCU UR4, c[0x0][0x880] ;  /* 0x00011000ff0477ac */ /* 0x000e620008000800 */
[----:B------:R-:W-:Y:S01]  /*0150*/  HFMA2 R45, -RZ, RZ, 0, 5.9604644775390625e-08 ;  /* 0x00000001ff2d7431 */ /* 0x000fe200000001ff */
[----:B-1----:R-:W-:-:S07]  /*0160*/  MOV R27, UR4 ;  /* 0x00000004001b7c02 */ /* 0x002fce0008000f00 */
.L_x_0:
[----:B------:R-:W2:Y:S02]  /*0170*/  LDCU.64 UR4, c[0x0][0x8b0] ;  /* 0x00011600ff0477ac */ /* 0x000ea40008000a00 */
[----:B--2---:R-:W-:-:S04]  /*0180*/  UISETP.NE.U32.AND UP0, UPT, UR4, URZ, UPT ;  /* 0x000000ff0400728c */ /* 0x004fc8000bf05070 */
[----:B------:R-:W-:-:S09]  /*0190*/  UISETP.NE.AND.EX UP0, UPT, UR5, URZ, UPT, UP0 ;  /* 0x000000ff0500728c */ /* 0x000fd2000bf05300 */
[----:B------:R-:W-:Y:S05]  /*01a0*/  BRA.U UP0, `(.L_x_2) ;  /* 0x0000000100287547 */ /* 0x000fea000b800000 */
[----:B------:R-:W2:Y:S02]  /*01b0*/  LDCU.64 UR4, c[0x0][0x8a8] ;  /* 0x00011500ff0477ac */ /* 0x000ea40008000a00 */
[----:B--2---:R-:W-:-:S04]  /*01c0*/  UISETP.NE.U32.AND UP0, UPT, UR4, URZ, UPT ;  /* 0x000000ff0400728c */ /* 0x004fc8000bf05070 */
[----:B------:R-:W-:-:S09]  /*01d0*/  UISETP.NE.AND.EX UP0, UPT, UR5, URZ, UPT, UP0 ;  /* 0x000000ff0500728c */ /* 0x000fd2000bf05300 */
[----:B------:R-:W-:Y:S05]  /*01e0*/  BRA.U !UP0, `(.L_x_3) ;  /* 0x0000000108107547 */ /* 0x000fea000b800000 */
[----:B------:R-:W2:Y:S01]  /*01f0*/  LDC.64 R24, c[0x0][0x8a8] ;  /* 0x00022a00ff187b82 */ /* 0x000ea20000000a00 */
[----:B------:R-:W2:Y:S02]  /*0200*/  LDCU.64 UR4, c[0x0][0x358] ;  /* 0x00006b00ff0477ac */ /* 0x000ea40008000a00 */
[----:B--2---:R2:W5:Y:S01]  /*0210*/  LDG.E R24, desc[UR4][R24.64] ;  /* 0x0000000418187981 */ /* 0x004562000c1e1900 */
[----:B------:R-:W-:Y:S05]  /*0220*/  BRA `(.L_x_2) ;  /* 0x0000000000087947 */ /* 0x000fea0003800000 */
.L_x_3:
[----:B------:R-:W2:Y:S02]  /*0230*/  LDCU UR4, c[0x0][0x8a0] ;  /* 0x00011400ff0477ac */ /* 0x000ea40008000800 */
[----:B--2---:R-:W-:Y:S02]  /*0240*/  MOV R24, UR4 ;  /* 0x0000000400187c02 */ /* 0x004fe40008000f00 */
.L_x_2:
[----:B------:R-:W-:Y:S01]  /*0250*/  IMAD.U32 R0, RZ, RZ, UR17 ;  /* 0x00000011ff007e24 */ /* 0x000fe2000f8e00ff */
[----:B------:R-:W-:Y:S04]  /*0260*/  BSSY.RECONVERGENT B0, `(.L_x_4) ;  /* 0x000000c000007945 */ /* 0x000fe80003800200 */
[C---:B------:R-:W-:Y:S02]  /*0270*/  ISETP.NE.OR P1, PT, R0.reuse, 0x1, !P3 ;  /* 0x000000010000780c */ /* 0x040fe40005f25670 */
[----:B------:R-:W-:-:S11]  /*0280*/  ISETP.NE.OR P0, PT, R0, 0x3, !P3 ;  /* 0x000000030000780c */ /* 0x000fd60005f05670 */
[----:B------:R-:W-:Y:S05]  /*0290*/  @P1 BRA `(.L_x_5) ;  /* 0x0000000000201947 */ /* 0x000fea0003800000 */
[----:B------:R-:W3:Y:S02]  /*02a0*/  LDCU.64 UR4, c[0x0][0x348] ;  /* 0x00006900ff0477ac */ /* 0x000ee40008000a00 */
[----:B---3--:R-:W-:Y:S02]  /*02b0*/  UIADD3 UR6, UP1, UPT, UR4, 0x80, URZ ;  /* 0x0000008004067890 */ /* 0x008fe4000ff3e0ff */
[----:B------:R-:W-:Y:S02]  /*02c0*/  UIADD3 UR4, UP0, UPT, UR4, 0x180, URZ ;  /* 0x0000018004047890 */ /* 0x000fe4000ff1e0ff */
[----:B------:R-:W-:Y:S02]  /*02d0*/  UIADD3.X UR7, UPT, UPT, URZ, UR5, URZ, UP1, !UPT ;  /* 0x00000005ff077290 */ /* 0x000fe40008ffe4ff */
[----:B------:R-:W-:-:S07]  /*02e0*/  UIADD3.X UR5, UPT, UPT, URZ, UR5, URZ, UP0, !UPT ;  /* 0x00000005ff057290 */ /* 0x000fce00087fe4ff */
[----:B------:R3:W-:Y:S02]  /*02f0*/  UTMACCTL.PF [UR6] ;  /* 0x00000000060079b9 */ /* 0x0007e40008040000 */
[----:B------:R3:W-:Y:S02]  /*0300*/  UTMACCTL.PF [UR4] ;  /* 0x00000000040079b9 */ /* 0x0007e40008040000 */
[----:B---3--:R-:W-:Y:S01]  /*0310*/  NOP ;  /* 0x0000000000007918 */ /* 0x008fe20000000000 */
.L_x_5:
[----:B------:R-:W-:Y:S05]  /*0320*/  BSYNC.RECONVERGENT B0 ;  /* 0x0000000000007941 */ /* 0x000fea0003800200 */
.L_x_4:
[----:B------:R-:W-:Y:S04]  /*0330*/  BSSY.RECONVERGENT B0, `(.L_x_6) ;  /* 0x000000a000007945 */ /* 0x000fe80003800200 */
        /* <DEDUP_REMOVED lines=9> */
.L_x_7:
[----:B------:R-:W-:Y:S05]  /*03d0*/  BSYNC.RECONVERGENT B0 ;  /* 0x0000000000007941 */ /* 0x000fea0003800200 */
.L_x_6:
[----:B------:R-:W3:Y:S01]  /*03e0*/  LDCU.64 UR4, c[0x0][0x888] ;  /* 0x00011100ff0477ac */ /* 0x000ee20008000a00 */
[----:B------:R-:W-:Y:S02]  /*03f0*/  UISETP.EQ.U32.AND UP1, UPT, UR8, URZ, UPT ;  /* 0x000000ff0800728c */ /* 0x000fe4000bf22070 */
[----:B------:R-:W-:Y:S02]  /*0400*/  UPLOP3.LUT UP3, UPT, UPT, UPT, UPT, 0x80, 0x8 ;  /* 0x000000000008789c */ /* 0x000fe40003f6f070 */
[----:B---3--:R-:W-:-:S04]  /*0410*/  UISETP.NE.U32.AND UP0, UPT, UR4, URZ, UPT ;  /* 0x000000ff0400728c */ /* 0x008fc8000bf05070 */
[----:B------:R-:W-:-:S04]  /*0420*/  UISETP.NE.AND.EX UP0, UPT, UR5, URZ, UPT, UP0 ;  /* 0x000000ff0500728c */ /* 0x000fc8000bf05300 */
[----:B------:R-:W-:-:S04]  /*0430*/  UISETP.EQ.OR.EX UP2, UPT, UR9, URZ, !UP0, UP1 ;  /* 0x000000ff0900728c */ /* 0x000fc8000c742710 */
[----:B------:R-:W-:-:S06]  /*0440*/  UP2UR UR4, UPR, URZ, 0x4 ;  /* 0x00000004ff047883 */ /* 0x000fcc0008000000 */
[----:B------:R-:W-:Y:S01]  /*0450*/  MOV R49, UR4 ;  /* 0x0000000400317c02 */ /* 0x000fe20008000f00 */
[----:B------:R-:W-:Y:S06]  /*0460*/  BRA.U !UP2, `(.L_x_8) ;  /* 0x000000010a207547 */ /* 0x000fec000b800000 */
[----:B------:R-:W-:Y:S01]  /*0470*/  UISETP.NE.U32.AND UP1, UPT, UR8, URZ, UPT ;  /* 0x000000ff0800728c */ /* 0x000fe2000bf25070 */
[----:B-----5:R-:W-:Y:S01]  /*0480*/  FSETP.NEU.AND P0, PT, R27, RZ, PT ;  /* 0x000000ff1b00720b */ /* 0x020fe20003f0d000 */
[----:B------:R-:W-:Y:S02]  /*0490*/  USEL UR4, URZ, 0xffffffff, UP0 ;  /* 0xffffffffff047887 */ /* 0x000fe40008000000 */
[----:B------:R-:W-:-:S10]  /*04a0*/  UISETP.NE.AND.EX UP1, UPT, UR9, URZ, UPT, UP1 ;  /* 0x000000ff0900728c */ /* 0x000fd4000bf25310 */
[----:B------:R-:W-:Y:S01]  /*04b0*/  VOTEU.ANY UP0, P0 ;  /* 0x0000000000ff7886 */ /* 0x000fe20000000100 */
[----:B------:R-:W-:-:S04]  /*04c0*/  @!UP1 USEL UR4, URZ, 0xffffffff, UP0 ;  /* 0xffffffffff049887 */ /* 0x000fc80008000000 */
[----:B------:R-:W-:-:S04]  /*04d0*/  ULOP3.LUT UR4, UR4, 0x1, URZ, 0xc0, !UPT ;  /* 0x0000000104047892 */ /* 0x000fc8000f8ec0ff */
[----:B------:R-:W-:-:S11]  /*04e0*/  UISETP.NE.U32.AND UP3, UPT, UR4, 0x1, UPT ;  /* 0x000000010400788c */ /* 0x000fd6000bf65070 */
.L_x_8:
[----:B-1----:R-:W1:Y:S01]  /*04f0*/  SHFL.IDX PT, R2, R46, RZ, 0x1f ;  /* 0x00001fff2e027589 */ /* 0x002e6200000e0000 */
[----:B------:R-:W-:-:S04]  /*0500*/  UISETP.NE.AND UP0, UPT, UR17, 0x2, UPT ;  /* 0x000000021100788c */ /* 0x000fc8000bf05270 */
[----:B------:R-:W-:Y:S01]  /*0510*/  USEL UR48, URZ, 0x1, UP0 ;  /* 0x00000001ff307887 */ /* 0x000fe20008000000 */
[----:B-1----:R-:W-:-:S13]  /*0520*/  ISETP.NE.AND P0, PT, R2, RZ, PT ;  /* 0x000000ff0200720c */ /* 0x002fda0003f05270 */
[----:B------:R-:W-:Y:S05]  /*0530*/  @P0 BRA `(.L_x_9) ;  /* 0x0000000000500947 */ /* 0x000fea0003800000 */
[----:B------:R-:W1:Y:S01]  /*0540*/  S2UR UR4, SR_CgaCtaId ;  /* 0x00000000000479c3 */ /* 0x000e620000008800 */
[----:B------:R-:W-:Y:S01]  /*0550*/  UMOV UR5, 0x400 ;  /* 0x0000040000057882 */ /* 0x000fe20000000000 */
[----:B------:R-:W-:Y:S01]  /*0560*/  UMOV UR8, 0x1 ;  /* 0x0000000100087882 */ /* 0x000fe20000000000 */
[----:B------:R-:W-:Y:S01]  /*0570*/  UMOV UR6, 0x3 ;  /* 0x0000000300067882 */ /* 0x000fe20000000000 */
[----:B------:R-:W-:-:S04]  /*0580*/  UIADD3 UR8, UPT, UPT, -UR8, 0x100000, URZ ;  /* 0x0010000008087890 */ /* 0x000fc8000fffe1ff */
[----:B------:R-:W-:Y:S02]  /*0590*/  USHF.L.U32 UR9, UR8, 0xb, URZ ;  /* 0x0000000b08097899 */ /* 0x000fe400080006ff */
[----:B------:R-:W-:Y:S02]  /*05a0*/  USHF.L.U32 UR8, UR8, 0x1, URZ ;  /* 0x0000000108087899 */ /* 0x000fe400080006ff */
[----:B------:R-:W-:-:S04]  /*05b0*/  UIADD3 UR6, UPT, UPT, -UR6, 0x100000, URZ ;  /* 0x0010000006067890 */ /* 0x000fc8000fffe1ff */
[----:B------:R-:W-:Y:S02]  /*05c0*/  USHF.L.U32 UR7, UR6, 0xb, URZ ;  /* 0x0000000b06077899 */ /* 0x000fe400080006ff */
[----:B------:R-:W-:Y:S01]  /*05d0*/  USHF.L.U32 UR6, UR6, 0x1, URZ ;  /* 0x0000000106067899 */ /* 0x000fe200080006ff */
[----:B------:R-:W-:Y:S01]  /*05e0*/  ELECT P0, URZ, PT ;  /* 0x0000000000ff782f */ /* 0x000fe20003800000 */
[----:B-1----:R-:W-:Y:S01]  /*05f0*/  ULEA UR4, UR4, UR5, 0x18 ;  /* 0x0000000504047291 */ /* 0x002fe2000f8ec0ff */
[----:B------:R-:W1:Y:S11]  /*0600*/  FENCE.VIEW.ASYNC.S ;  /* 0x00000000000073c6 */ /* 0x000e760000000000 */
[----:B-1----:R1:W3:Y:S01]  /*0610*/  SYNCS.EXCH.64 URZ, [UR4], UR8 ;  /* 0x0000000804ff75b2 */ /* 0x0022e20008000100 */
[----:B------:R1:W4:Y:S01]  /*0620*/  SYNCS.EXCH.64 URZ, [UR4+0x18], UR6 ;  /* 0x0000180604ff75b2 */ /* 0x0003220008000100 */
[----:B------:R1:W1:Y:S01]  /*0630*/  SYNCS.EXCH.64 URZ, [UR4+0x8], UR8 ;  /* 0x0000080804ff75b2 */ /* 0x0002620008000100 */
[----:B------:R1:W1:Y:S01]  /*0640*/  SYNCS.EXCH.64 URZ, [UR4+0x20], UR6 ;  /* 0x0000200604ff75b2 */ /* 0x0002620008000100 */
[----:B------:R1:W1:Y:S01]  /*0650*/  SYNCS.EXCH.64 URZ, [UR4+0x10], UR8 ;  /* 0x0000100804ff75b2 */ /* 0x0002620008000100 */
[----:B------:R1:W1:Y:S01]  /*0660*/  SYNCS.EXCH.64 URZ, [UR4+0x28], UR6 ;  /* 0x0000280604ff75b2 */ /* 0x0002620008000100 */
[----:B------:R-:W-:Y:S01]  /*0670*/  NOP ;  /* 0x0000000000007918 */ /* 0x000fe20000000000 */
.L_x_9:
[----:B------:R-:W2:Y:S01]  /*0680*/  SHFL.IDX PT, R2, R46, RZ, 0x1f ;  /* 0x00001fff2e027589 */ /* 0x000ea200000e0000 */
[----:B------:R-:W-:Y:S01]  /*0690*/  NOP ;  /* 0x0000000000007918 */ /* 0x000fe20000000000 */
[----:B--2---:R-:W-:-:S13]  /*06a0*/  ISETP.NE.AND P0, PT, R2, 0x1, PT ;  /* 0x000000010200780c */ /* 0x004fda0003f05270 */
[----:B------:R-:W-:Y:S05]  /*06b0*/  @P0 BRA `(.L_x_10) ;  /* 0x0000000000580947 */ /* 0x000fea0003800000 */
[----:B-1----:R-:W1:Y:S01]  /*06c0*/  S2UR UR4, SR_CgaCtaId ;  /* 0x00000000000479c3 */ /* 0x002e620000008800 */
        /* <DEDUP_REMOVED lines=12> */
[----:B-1----:R2:W1:Y:S01]  /*0790*/  SYNCS.EXCH.64 URZ, [UR4+0x30], UR8 ;  /* 0x0000300804ff75b2 */ /* 0x0024620008000100 */
[----:B------:R2:W1:Y:S01]  /*07a0*/  SYNCS.EXCH.64 URZ, [UR4+0x50], UR6 ;  /* 0x0000500604ff75b2 */ /* 0x0004620008000100 */
[----:B------:R2:W1:Y:S01]  /*07b0*/  SYNCS.EXCH.64 URZ, [UR4+0x38], UR8 ;  /* 0x0000380804ff75b2 */ /* 0x0004620008000100 */
[----:B------:R2:W1:Y:S01]  /*07c0*/  SYNCS.EXCH.64 URZ, [UR4+0x58], UR6 ;  /* 0x0000580604ff75b2 */ /* 0x0004620008000100 */
[----:B------:R2:W1:Y:S01]  /*07d0*/  SYNCS.EXCH.64 URZ, [UR4+0x40], UR8 ;  /* 0x0000400804ff75b2 */ /* 0x0004620008000100 */
[----:B------:R2:W1:Y:S01]  /*07e0*/  SYNCS.EXCH.64 URZ, [UR4+0x60], UR6 ;  /* 0x0000600604ff75b2 */ /* 0x0004620008000100 */
[----:B------:R2:W1:Y:S01]  /*07f0*/  SYNCS.EXCH.64 URZ, [UR4+0x48], UR8 ;  /* 0x0000480804ff75b2 */ /* 0x0004620008000100 */
[----:B------:R2:W1:Y:S02]  /*0800*/  SYNCS.EXCH.64 URZ, [UR4+0x68], UR6 ;  /* 0x0000680604ff75b2 */ /* 0x0004640008000100 */
[----:B--2---:R-:W-:Y:S01]  /*0810*/  NOP ;  /* 0x0000000000007918 */ /* 0x004fe20000000000 */
.L_x_10:
[----:B------:R-:W2:Y:S01]  /*0820*/  SHFL.IDX PT, R2, R46, RZ, 0x1f ;  /* 0x00001fff2e027589 */ /* 0x000ea200000e0000 */
[----:B------:R-:W-:Y:S01]  /*0830*/  NOP ;  /* 0x0000000000007918 */ /* 0x000fe20000000000 */
[----:B--2---:R-:W-:-:S13]  /*0840*/  ISETP.NE.AND P0, PT, R2, 0x3, PT ;  /* 0x000000030200780c */ /* 0x004fda0003f05270 */
[----:B------:R-:W-:Y:S05]  /*0850*/  @P0 BRA `(.L_x_11) ;  /* 0x0000000000300947 */ /* 0x000fea0003800000 */
[----:B-1----:R-:W1:Y:S01]  /*0860*/  S2UR UR4, SR_CgaCtaId ;  /* 0x00000000000479c3 */ /* 0x002e620000008800 */
[----:B------:R-:W-:Y:S01]  /*0870*/  UMOV UR6, 0x400 ;  /* 0x0000040000067882 */ /* 0x000fe20000000000 */
[----:B------:R-:W-:Y:S01]  /*0880*/  UMOV UR5, 0x20 ;  /* 0x0000002000057882 */ /* 0x000fe20000000000 */
[----:B------:R-:W-:Y:S01]  /*0890*/  ELECT P0, URZ, PT ;  /* 0x0000000000ff782f */ /* 0x000fe20003800000 */
[----:B-1----:R-:W-:Y:S02]  /*08a0*/  ULEA UR6, UR4, UR6, 0x18 ;  /* 0x0000000604067291 */ /* 0x002fe4000f8ec0ff */
[----:B------:R-:W-:-:S04]  /*08b0*/  UIADD3 UR4, UPT, UPT, -UR5, 0x100000, URZ ;  /* 0x0010000005047890 */ /* 0x000fc8000fffe1ff */
[----:B------:R-:W-:Y:S02]  /*08c0*/  USHF.L.U32 UR5, UR4, 0xb, URZ ;  /* 0x0000000b04057899 */ /* 0x000fe400080006ff */
[----:B------:R-:W-:Y:S01]  /*08d0*/  USHF.L.U32 UR4, UR4, 0x1, URZ ;  /* 0x0000000104047899 */ /* 0x000fe200080006ff */
[----:B------:R-:W1:Y:S11]  /*08e0*/  FENCE.VIEW.ASYNC.S ;  /* 0x00000000000073c6 */ /* 0x000e760000000000 */
[----:B-1----:R2:W1:Y:S01]  /*08f0*/  SYNCS.EXCH.64 URZ, [UR6+0x70], UR4 ;  /* 0x0000700406ff75b2 */ /* 0x0024620008000100 */
[----:B------:R2:W1:Y:S02]  /*0900*/  SYNCS.EXCH.64 URZ, [UR6+0x78], UR4 ;  /* 0x0000780406ff75b2 */ /* 0x0004640008000100 */
[----:B--2---:R-:W-:Y:S01]  /*0910*/  NOP ;  /* 0x0000000000007918 */ /* 0x004fe20000000000 */
.L_x_11:
[----:B------:R-:W2:Y:S01]  /*0920*/  SHFL.IDX PT, R2, R46, RZ, 0x1f ;  /* 0x00001fff2e027589 */ /* 0x000ea200000e0000 */
[----:B------:R-:W-:Y:S01]  /*0930*/  NOP ;  /* 0x0000000000007918 */ /* 0x000fe20000000000 */
[----:B--2---:R-:W-:-:S13]  /*0940*/  ISETP.NE.AND P0, PT, R2, 0x4, PT ;  /* 0x000000040200780c */ /* 0x004fda0003f05270 */
[----:B------:R-:W-:Y:S05]  /*0950*/  @P0 BRA `(.L_x_12) ;  /* 0x00000000004c0947 */ /* 0x000fea0003800000 */
[----:B-1----:R-:W1:Y:S01]  /*0960*/  S2UR UR6, SR_CgaCtaId ;  /* 0x00000000000679c3 */ /* 0x002e620000008800 */
[----:B------:R-:W-:Y:S01]  /*0970*/  UMOV UR4, 0x3a0 ;  /* 0x000003a000047882 */ /* 0x000fe20000000000 */
[----:B------:R-:W-:Y:S01]  /*0980*/  UMOV UR5, 0x400 ;  /* 0x0000040000057882 */ /* 0x000fe20000000000 */
[----:B------:R-:W-:Y:S01]  /*0990*/  USEL UR4, UR4, 0x320, UP3 ;  /* 0x0000032004047887 */ /* 0x000fe20009800000 */
[----:B------:R-:W-:Y:S01]  /*09a0*/  UMOV UR8, 0x1 ;  /* 0x0000000100087882 */ /* 0x000fe20000000000 */
[----:B------:R-:W-:Y:S01]  /*09b0*/  ELECT P0, URZ, PT ;  /* 0x0000000000ff782f */ /* 0x000fe20003800000 */
[----:B------:R-:W-:-:S04]  /*09c0*/  UIADD3 UR8, UPT, UPT, -UR8, 0x100000, URZ ;  /* 0x0010000008087890 */ /* 0x000fc8000fffe1ff */
[----:B------:R-:W-:Y:S02]  /*09d0*/  USHF.L.U32 UR9, UR8, 0xb, URZ ;  /* 0x0000000b08097899 */ /* 0x000fe400080006ff */
[----:B------:R-:W-:Y:S02]  /*09e0*/  USHF.L.U32 UR8, UR8, 0x1, URZ ;  /* 0x0000000108087899 */ /* 0x000fe400080006ff */
[----:B-1----:R-:W-:Y:S02]  /*09f0*/  ULEA UR6, UR6, UR5, 0x18 ;  /* 0x0000000506067291 */ /* 0x002fe4000f8ec0ff */
[----:B------:R-:W-:-:S04]  /*0a00*/  UIADD3 UR4, UPT, UPT, -UR4, 0x100000, URZ ;  /* 0x0010000004047890 */ /* 0x000fc8000fffe1ff */
[----:B------:R-:W-:Y:S02]  /*0a10*/  USHF.L.U32 UR5, UR4, 0xb, URZ ;  /* 0x0000000b04057899 */ /* 0x000fe400080006ff */
[----:B------:R-:W-:Y:S01]  /*0a20*/  USHF.L.U32 UR4, UR4, 0x1, URZ ;  /* 0x0000000104047899 */ /* 0x000fe200080006ff */
[----:B------:R-:W1:Y:S03]  /*0a30*/  FENCE.VIEW.ASYNC.S ;  /* 0x00000000000073c6 */ /* 0x000e660000000000 */
[----:B-1----:R2:W1:Y:S08]  /*0a40*/  SYNCS.EXCH.64 URZ, [UR6+0x80], UR8 ;  /* 0x0000800806ff75b2 */ /* 0x0024700008000100 */
[----:B------:R2:W1:Y:S01]  /*0a50*/  SYNCS.EXCH.64 URZ, [UR6+0x90], UR4 ;  /* 0x0000900406ff75b2 */ /* 0x0004620008000100 */
[----:B------:R2:W1:Y:S01]  /*0a60*/  SYNCS.EXCH.64 URZ, [UR6+0x88], UR8 ;  /* 0x0000880806ff75b2 */ /* 0x0004620008000100 */
[----:B------:R2:W1:Y:S02]  /*0a70*/  SYNCS.EXCH.64 URZ, [UR6+0x98], UR4 ;  /* 0x0000980406ff75b2 */ /* 0x0004640008000100 */
[----:B--2---:R-:W-:Y:S01]  /*0a80*/  NOP ;  /* 0x0000000000007918 */ /* 0x004fe20000000000 */
.L_x_12:
        /* <DEDUP_REMOVED lines=26> */
.L_x_13:
[----:B------:R-:W2:Y:S01]  /*0c30*/  SHFL.IDX PT, R2, R46, RZ, 0x1f ;  /* 0x00001fff2e027589 */ /* 0x000ea200000e0000 */
[----:B------:R-:W-:Y:S01]  /*0c40*/  NOP ;  /* 0x0000000000007918 */ /* 0x000fe20000000000 */
[----:B--2---:R-:W-:-:S13]  /*0c50*/  ISETP.NE.AND P0, PT, R2, 0x3, PT ;  /* 0x000000030200780c */ /* 0x004fda0003f05270 */
[----:B------:R-:W-:Y:S05]  /*0c60*/  @P0 BRA `(.L_x_14) ;  /* 0x0000000000380947 */ /* 0x000fea0003800000 */
[----:B------:R-:W2:Y:S01]  /*0c70*/  S2UR UR5, SR_CgaCtaId ;  /* 0x00000000000579c3 */ /* 0x000ea20000008800 */
[----:B-1----:R-:W-:Y:S01]  /*0c80*/  UMOV UR4, 0x400 ;  /* 0x0000040000047882 */ /* 0x002fe20000000000 */
[----:B------:R-:W-:Y:S01]  /*0c90*/  UMOV UR6, 0x20 ;  /* 0x0000002000067882 */ /* 0x000fe20000000000 */
[----:B------:R-:W-:Y:S01]  /*0ca0*/  ELECT P0, URZ, PT ;  /* 0x0000000000ff782f */ /* 0x000fe20003800000 */
[----:B------:R-:W-:-:S04]  /*0cb0*/  UIADD3 UR6, UPT, UPT, -UR6, 0x100000, URZ ;  /* 0x0010000006067890 */ /* 0x000fc8000fffe1ff */
[----:B------:R-:W-:Y:S02]  /*0cc0*/  USHF.L.U32 UR7, UR6, 0xb, URZ ;  /* 0x0000000b06077899 */ /* 0x000fe400080006ff */
[----:B------:R-:W-:Y:S02]  /*0cd0*/  USHF.L.U32 UR6, UR6, 0x1, URZ ;  /* 0x0000000106067899 */ /* 0x000fe400080006ff */
[----:B--2---:R-:W-:Y:S01]  /*0ce0*/  ULEA UR4, UR5, UR4, 0x18 ;  /* 0x0000000405047291 */ /* 0x004fe2000f8ec0ff */
[----:B------:R-:W1:Y:S11]  /*0cf0*/  FENCE.VIEW.ASYNC.S ;  /* 0x00000000000073c6 */ /* 0x000e760000000000 */
[----:B-1----:R2:W1:Y:S01]  /*0d00*/  SYNCS.EXCH.64 URZ, [UR4+0xe0], UR6 ;  /* 0x0000e00604ff75b2 */ /* 0x0024620008000100 */
[----:B------:R2:W1:Y:S01]  /*0d10*/  SYNCS.EXCH.64 URZ, [UR4+0xf0], UR6 ;  /* 0x0000f00604ff75b2 */ /* 0x0004620008000100 */
[----:B------:R2:W1:Y:S01]  /*0d20*/  SYNCS.EXCH.64 URZ, [UR4+0xe8], UR6 ;  /* 0x0000e80604ff75b2 */ /* 0x0004620008000100 */
[----:B------:R2:W1:Y:S02]  /*0d30*/  SYNCS.EXCH.64 URZ, [UR4+0xf8], UR6 ;  /* 0x0000f80604ff75b2 */ /* 0x0004640008000100 */
[----:B--2---:R-:W-:Y:S01]  /*0d40*/  NOP ;  /* 0x0000000000007918 */ /* 0x004fe20000000000 */
.L_x_14:
[----:B-1----:R-:W1:Y:S01]  /*0d50*/  LDCU UR4, c[0x0][0x36c] ;  /* 0x00006d80ff0477ac */ /* 0x002e620008000800 */
[----:B------:R-:W-:Y:S01]  /*0d60*/  ISETP.NE.OR P3, PT, R0, 0x2, !P3 ;  /* 0x000000020000780c */ /* 0x000fe20005f65670 */
[----:B------:R-:W-:Y:S01]  /*0d70*/  NOP ;  /* 0x0000000000007918 */ /* 0x000fe20000000000 */
[----:B------:R-:W-:Y:S01]  /*0d80*/  LOP3.LUT R0, R57, 0x1f, RZ, 0xc0, !PT ;  /* 0x0000001f39007812 */ /* 0x000fe200078ec0ff */
[----:B------:R-:W-:Y:S02]  /*0d90*/  UISETP.NE.AND UP4, UPT, UR17, URZ, UPT ;  /* 0x000000ff1100728c */ /* 0x000fe4000bf85270 */
[----:B-1----:R-:W-:-:S09]  /*0da0*/  UISETP.EQ.U32.AND UP5, UPT, UR4, 0x1, UPT ;  /* 0x000000010400788c */ /* 0x002fd2000bfa2070 */
[----:B------:R-:W-:Y:S05]  /*0db0*/  BRA.U !UP5, `(.L_x_15) ;  /* 0x000000010d087547 */ /* 0x000fea000b800000 */
[----:B---34-:R-:W-:Y:S01]  /*0dc0*/  UCGABAR_ARV ;  /* 0x00000000000079c7 */ /* 0x018fe20008000000 */
[----:B------:R-:W-:Y:S05]  /*0dd0*/  BRA `(.L_x_16) ;  /* 0x0000000000047947 */ /* 0x000fea0003800000 */
.L_x_15:
[----:B---34-:R-:W-:Y:S01]  /*0de0*/  NOP ;  /* 0x0000000000007918 */ /* 0x018fe20000000000 */
.L_x_16:
[----:B------:R-:W1:Y:S01]  /*0df0*/  S2UR UR16, SR_CTAID.X ;  /* 0x00000000001079c3 */ /* 0x000e620000002500 */
[----:B------:R-:W-:-:S05]  /*0e00*/  CS2R.32 R48, SR_CgaSize ;  /* 0x0000000000307805 */ /* 0x000fca0000008a00 */
[----:B------:R-:W-:-:S05]  /*0e10*/  IMAD R48, R48, -0xa0, RZ ;  /* 0xffffff6030307824 */ /* 0x000fca00078e02ff */
[----:B------:R-:W-:-:S14]  /*0e20*/  R2UR UR5, R48 ;  /* 0x00000000300572ca */ /* 0x000fdc00000e0000 */
[----:B------:R-:W2:Y:S01]  /*0e30*/  LDCU UR5, c[0x0][UR5+0x2b0] ;  /* 0x00005600050577ac */ /* 0x000ea20008000800 */
[----:B------:R-:W-:-:S05]  /*0e40*/  CS2R.32 R48, SR_CgaSize ;  /* 0x0000000000307805 */ /* 0x000fca0000008a00 */
[----:B------:R-:W-:-:S05]  /*0e50*/  IMAD R48, R48, -0xa0, RZ ;  /* 0xffffff6030307824 */ /* 0x000fca00078e02ff */
[----:B------:R-:W-:-:S14]  /*0e60*/  R2UR UR4, R48 ;  /* 0x00000000300472ca */ /* 0x000fdc00000e0000 */
[----:B------:R-:W3:Y:S01]  /*0e70*/  LDCU UR4, c[0x0][UR4+0x2b4] ;  /* 0x00005680040477ac */ /* 0x000ee20008000800 */
[----:B------:R-:W4:Y:S01]  /*0e80*/  S2UR UR20, SR_CTAID.Y ;  /* 0x00000000001479c3 */ /* 0x000f220000002600 */
[----:B------:R-:W-:-:S05]  /*0e90*/  CS2R.32 R48, SR_CgaSize ;  /* 0x0000000000307805 */ /* 0x000fca0000008a00 */
[----:B------:R-:W-:-:S05]  /*0ea0*/  IMAD R48, R48, -0xa0, RZ ;  /* 0xffffff6030307824 */ /* 0x000fca00078e02ff */
[----:B------:R-:W-:-:S14]  /*0eb0*/  R2UR UR7, R48 ;  /* 0x00000000300772ca */ /* 0x000fdc00000e0000 */
[----:B------:R-:W3:Y:S01]  /*0ec0*/  LDCU UR7, c[0x0][UR7+0x2a0] ;  /* 0x00005400070777ac */ /* 0x000ee20008000800 */
[----:B------:R-:W-:-:S05]  /*0ed0*/  CS2R.32 R48, SR_CgaSize ;  /* 0x0000000000307805 */ /* 0x000fca0000008a00 */
[----:B------:R-:W-:-:S05]  /*0ee0*/  IMAD R48, R48, -0xa0, RZ ;  /* 0xffffff6030307824 */ /* 0x000fca00078e02ff */
[----:B------:R-:W-:-:S14]  /*0ef0*/  R2UR UR8, R48 ;  /* 0x00000000300872ca */ /* 0x000fdc00000e0000 */
[----:B------:R-:W3:Y:S01]  /*0f00*/  LDCU UR8, c[0x0][UR8+0x2a4] ;  /* 0x00005480080877ac */ /* 0x000ee20008000800 */
[----:B------:R-:W3:Y:S01]  /*0f10*/  S2UR UR9, SR_CgaCtaId ;  /* 0x00000000000979c3 */ /* 0x000ee20000008800 */
[----:B------:R-:W3:Y:S01]  /*0f20*/  LDCU UR21, c[0x0][0xb24] ;  /* 0x00016480ff1577ac */ /* 0x000ee20008000800 */
[----:B------:R-:W3:Y:S01]  /*0f30*/  LDCU UR42, c[0x0][0xb24] ;  /* 0x00016480ff2a77ac */ /* 0x000ee20008000800 */
[----:B-1----:R-:W-:Y:S01]  /*0f40*/  I2FP.F32.U32 R3, UR16 ;  /* 0x0000001000037c45 */ /* 0x002fe20008201000 */
[----:B------:R-:W1:Y:S04]  /*0f50*/  LDCU UR29, c[0x0][0xb30] ;  /* 0x00016600ff1d77ac */ /* 0x000e680008000800 */
[----:B--2---:R-:W-:Y:S01]  /*0f60*/  FMUL R3, R3, UR5 ;  /* 0x0000000503037c20 */ /* 0x004fe20008400000 */
[----:B------:R-:W-:Y:S01]  /*0f70*/  UMOV UR34, 0x5 ;  /* 0x0000000500227882 */ /* 0x000fe20000000000 */
[----:B----4-:R-:W-:-:S04]  /*0f80*/  I2FP.F32.U32 R2, UR20 ;  /* 0x0000001400027c45 */ /* 0x010fc80008201000 */
[----:B------:R-:W2:Y:S01]  /*0f90*/  F2I.U32.TRUNC.NTZ R3, R3 ;  /* 0x0000000300037305 */ /* 0x000ea2000020f000 */
[----:B---3--:R-:W-:Y:S01]  /*0fa0*/  FMUL R2, R2, UR4 ;  /* 0x0000000402027c20 */ /* 0x008fe20008400000 */
[----:B------:R-:W-:Y:S02]  /*0fb0*/  ULOP3.LUT UR5, UR9, 0x2, URZ, 0xc0, !UPT ;  /* 0x0000000209057892 */ /* 0x000fe4000f8ec0ff */
[----:B------:R-:W-:-:S04]  /*0fc0*/  ULOP3.LUT UR50, UR9, 0x1, URZ, 0xc0, !UPT ;  /* 0x0000000109327892 */ /* 0x000fc8000f8ec0ff */
[----:B------:R-:W3:Y:S01]  /*0fd0*/  F2I.U32.TRUNC.NTZ R2, R2 ;  /* 0x0000000200027305 */ /* 0x000ee2000020f000 */
[----:B------:R-:W-:Y:S02]  /*0fe0*/  UISETP.GT.U32.AND UP0, UPT, UR5, 0xffff, UPT ;  /* 0x0000ffff0500788c */ /* 0x000fe4000bf04070 */
[----:B------:R-:W-:Y:S02]  /*0ff0*/  UISETP.GT.U32.AND UP1, UPT, UR50, 0xffff, UPT ;  /* 0x0000ffff3200788c */ /* 0x000fe4000bf24070 */
[----:B------:R-:W-:Y:S01]  /*1000*/  USEL UR26, UR5, 0xffff, !UP0 ;  /* 0x0000ffff051a7887 */ /* 0x000fe2000c000000 */
[----:B--2---:R-:W-:Y:S01]  /*1010*/  R2UR UR4, R3 ;  /* 0x00000000030472ca */ /* 0x004fe200000e0000 */
[----:B------:R-:W-:Y:S02]  /*1020*/  USHF.R.U32.HI UR32, URZ, 0x1, UR9 ;  /* 0x00000001ff207899 */ /* 0x000fe40008011609 */
[----:B------:R-:W-:Y:S02]  /*1030*/  USHF.L.U32 UR31, UR9, 0x9, URZ ;  /* 0x00000009091f7899 */ /* 0x000fe400080006ff */
[----:B------:R-:W-:-:S02]  /*1040*/  USHF.L.U32 UR30, UR9, 0xb, URZ ;  /* 0x0000000b091e7899 */ /* 0x000fc400080006ff */
[----:B------:R-:W-:Y:S01]  /*1050*/  USEL UR27, UR50, 0xffff, !UP1 ;  /* 0x0000ffff321b7887 */ /* 0x000fe2000c800000 */
[----:B---3--:R-:W-:Y:S02]  /*1060*/  R2UR UR6, R2 ;  /* 0x00000000020672ca */ /* 0x008fe400000e0000 */
[----:B------:R-:W-:-:S03]  /*1070*/  PRMT R2, RZ, 0x7610, R2 ;  /* 0x00007610ff027816 */ /* 0x000fc60000000002 */
[----:B------:R-:W-:-:S04]  /*1080*/  UIADD3 UR5, UPT, UPT, -UR4, URZ, URZ ;  /* 0x000000ff04057290 */ /* 0x000fc8000fffe1ff */
[----:B------:R-:W-:-:S04]  /*1090*/  UIMAD UR5, UR7, UR5, UR16 ;  /* 0x00000005070572a4 */ /* 0x000fc8000f8e0210 */
[----:B------:R-:W-:Y:S02]  /*10a0*/  UIADD3 UR4, UPT, UPT, -UR6, URZ, URZ ;  /* 0x000000ff06047290 */ /* 0x000fe4000fffe1ff */
[----:B------:R-:W-:Y:S02]  /*10b0*/  IMAD.U32 R48, RZ, RZ, UR5 ;  /* 0x00000005ff307e24 */ /* 0x000fe4000f8e00ff */
[----:B------:R-:W-:-:S06]  /*10c0*/  UIMAD UR4, UR8, UR4, UR20 ;  /* 0x00000004080472a4 */ /* 0x000fcc000f8e0214 */
[----:B------:R-:W-:Y:S01]  /*10d0*/  IMAD.U32 R47, RZ, RZ, UR4 ;  /* 0x00000004ff2f7e24 */ /* 0x000fe2000f8e00ff */
[----:B-1----:R-:W-:Y:S06]  /*10e0*/  BRA.U UP4, `(.L_x_17) ;  /* 0x0000000104447547 */ /* 0x002fec000b800000 */
[----:B------:R-:W-:Y:S02]  /*10f0*/  R2UR UR4, R47 ;  /* 0x000000002f0472ca */ /* 0x000fe400000e0000 */
[----:B------:R-:W-:-:S11]  /*1100*/  R2UR UR6, R48 ;  /* 0x00000000300672ca */ /* 0x000fd600000e0000 */
[----:B------:R-:W-:Y:S02]  /*1110*/  UISETP.NE.AND UP0, UPT, UR4, URZ, UPT ;  /* 0x000000ff0400728c */ /* 0x000fe4000bf05270 */
[----:B------:R-:W-:Y:S02]  /*1120*/  UISETP.NE.AND UP1, UPT, UR4, 0x1, UPT ;  /* 0x000000010400788c */ /* 0x000fe4000bf25270 */
[----:B------:R-:W-:Y:S02]  /*1130*/  UISETP.NE.AND UP2, UPT, UR6, URZ, UP0 ;  /* 0x000000ff0600728c */ /* 0x000fe40008745270 */
[----:B------:R-:W-:Y:S02]  /*1140*/  USEL UR4, URZ, 0x2, UP0 ;  /* 0x00000002ff047887 */ /* 0x000fe40008000000 */
[----:B------:R-:W-:Y:S02]  /*1150*/  USEL UR8, URZ, 0x1, UP2 ;  /* 0x00000001ff087887 */ /* 0x000fe40009000000 */
[----:B------:R-:W-:-:S02]  /*1160*/  UISETP.NE.AND UP2, UPT, UR6, URZ, UPT ;  /* 0x000000ff0600728c */ /* 0x000fc4000bf45270 */
[----:B------:R-:W-:Y:S02]  /*1170*/  USEL UR5, URZ, 0x4, UP1 ;  /* 0x00000004ff057887 */ /* 0x000fe40008800000 */
[----:B------:R-:W-:Y:S02]  /*1180*/  UISETP.NE.AND UP0, UPT, UR6, 0x1, UPT ;  /* 0x000000010600788c */ /* 0x000fe4000bf05270 */
[----:B------:R-:W-:Y:S02]  /*1190*/  USEL UR6, URZ, 0x8, UP1 ;  /* 0x00000008ff067887 */ /* 0x000fe40008800000 */
[----:B------:R-:W-:Y:S02]  /*11a0*/  USEL UR7, UR5, 0x4, UP2 ;  /* 0x0000000405077887 */ /* 0x000fe40009000000 */
[----:B------:R-:W-:Y:S02]  /*11b0*/  USEL UR4, UR4, 0x2, UP0 ;  /* 0x0000000204047887 */ /* 0x000fe40008000000 */
[----:B------:R-:W-:-:S02]  /*11c0*/  USEL UR5, UR6, 0x8, UP0 ;  /* 0x0000000806057887 */ /* 0x000fc40008000000 */
[----:B------:R-:W-:-:S04]  /*11d0*/  UIADD3 UR4, UPT, UPT, UR4, UR7, UR8 ;  /* 0x0000000704047290 */ /* 0x000fc8000fffe008 */
[----:B------:R-:W-:-:S06]  /*11e0*/  UIADD3 UR4, UPT, UPT, UR4, UR5, URZ ;  /* 0x0000000504047290 */ /* 0x000fcc000fffe0ff */
[----:B------:R-:W-:-:S07]  /*11f0*/  IMAD.U32 R2, RZ, RZ, UR4 ;  /* 0x00000004ff027e24 */ /* 0x000fce000f8e00ff */
.L_x_17:
[----:B------:R-:W1:Y:S01]  /*1200*/  S2UR UR36, SR_CTAID.Z ;  /* 0x00000000002479c3 */ /* 0x000e620000002700 */
[----:B------:R-:W-:Y:S01]  /*1210*/  UISETP.GE.AND UP0, UPT, UR21, 0x1, UPT ;  /* 0x000000011500788c */ /* 0x000fe2000bf06270 */
[----:B------:R-:W-:-:S08]  /*1220*/  UMOV UR33, 0x3 ;  /* 0x0000000300217882 */ /* 0x000fd00000000000 */
[----:B------:R-:W-:Y:S05]  /*1230*/  BRA.U !UP0, `(.L_x_18) ;  /* 0x0000000108d47547 */ /* 0x000fea000b800000 */
[----:B------:R-:W2:Y:S01]  /*1240*/  LDCU.128 UR12, c[0x0][0xb10] ;  /* 0x00016200ff0c77ac */ /* 0x000ea20008000c00 */
[----:B------:R-:W3:Y:S01]  /*1250*/  LDCU UR6, c[0x0][0x370] ;  /* 0x00006e00ff0677ac */ /* 0x000ee20008000800 */
[----:B------:R-:W4:Y:S01]  /*1260*/  LDCU UR5, c[0x0][0x374] ;  /* 0x00006e80ff0577ac */ /* 0x000f220008000800 */
[----:B------:R-:W1:Y:S01]  /*1270*/  LDCU UR28, c[0x0][0xb0c] ;  /* 0x00016180ff1c77ac */ /* 0x000e620008000800 */
[----:B------:R-:W1:Y:S01]  /*1280*/  LDCU UR4, c[0x0][0xb20] ;  /* 0x00016400ff0477ac */ /* 0x000e620008000800 */
[----:B------:R-:W1:Y:S01]  /*1290*/  LDCU.64 UR8, c[0x0][0xb28] ;  /* 0x00016500ff0877ac */ /* 0x000e620008000a00 */
[----:B--2---:R-:W-:Y:S02]  /*12a0*/  UISETP.NE.AND UP0, UPT, UR14, 0x1, UPT ;  /* 0x000000010e00788c */ /* 0x004fe4000bf05270 */
[----:B----4-:R-:W-:Y:S02]  /*12b0*/  UIMAD.WIDE.U32 UR10, UR5, UR15, URZ ;  /* 0x0000000f050a72a5 */ /* 0x010fe4000f8e00ff */
[----:B---3--:R-:W-:-:S02]  /*12c0*/  UIMAD.WIDE.U32 UR22, UR6, UR12, URZ ;  /* 0x0000000c061672a5 */ /* 0x008fc4000f8e00ff */
[----:B-1----:R-:W-:Y:S02]  /*12d0*/  UISETP.NE.AND UP1, UPT, UR28, 0x1, UPT ;  /* 0x000000011c00788c */ /* 0x002fe4000bf25270 */
[----:B------:R-:W-:Y:S01]  /*12e0*/  UISETP.NE.AND UP2, UPT, UR21, 0x1, UPT ;  /* 0x000000011500788c */ /* 0x000fe2000bf45270 */
[----:B------:R-:W-:Y:S02]  /*12f0*/  UMOV UR10, UR11 ;  /* 0x0000000b000a7c82 */ /* 0x000fe40008000000 */
[----:B------:R-:W-:Y:S01]  /*1300*/  UMOV UR22, UR23 ;  /* 0x0000001700167c82 */ /* 0x000fe20008000000 */
[----:B------:R-:W-:Y:S02]  /*1310*/  @UP0 USHF.R.U32.HI UR5, URZ, UR4, UR10 ;  /* 0x00000004ff050299 */ /* 0x000fe4000801160a */
[----:B------:R-:W-:Y:S02]  /*1320*/  UIMAD.WIDE.U32 UR24, UR20, UR15, URZ ;  /* 0x0000000f141872a5 */ /* 0x000fe4000f8e00ff */
[----:B------:R-:W-:-:S02]  /*1330*/  UIMAD.WIDE.U32 UR10, UR5, UR8, URZ ;  /* 0x00000008050a72a5 */ /* 0x000fc4000f8e00ff */
[----:B------:R-:W-:Y:S02]  /*1340*/  @UP1 USHF.R.U32.HI UR6, URZ, UR13, UR22 ;  /* 0x0000000dff061299 */ /* 0x000fe40008011616 */
[----:B------:R-:W-:Y:S02]  /*1350*/  UIMAD.WIDE.U32 UR18, UR16, UR12, URZ ;  /* 0x0000000c101272a5 */ /* 0x000fe4000f8e00ff */
[----:B------:R-:W-:Y:S01]  /*1360*/  UIMAD.WIDE.U32 UR22, UR6, UR8, URZ ;  /* 0x00000008061672a5 */ /* 0x000fe2000f8e00ff */
[----:B------:R-:W-:Y:S01]  /*1370*/  UMOV UR24, UR25 ;  /* 0x0000001900187c82 */ /* 0x000fe20008000000 */
[----:B------:R-:W-:Y:S01]  /*1380*/  UMOV UR10, UR11 ;  /* 0x0000000b000a7c82 */ /* 0x000fe20008000000 */
[----:B------:R-:W-:Y:S02]  /*1390*/  USHF.R.U32.HI UR24, URZ, UR4, UR24 ;  /* 0x00000004ff187299 */ /* 0x000fe40008011618 */
[----:B------:R-:W-:Y:S02]  /*13a0*/  @UP2 USHF.R.U32.HI UR5, URZ, UR9, UR10 ;  /* 0x00000009ff052299 */ /* 0x000fe4000801160a */
[----:B------:R-:W-:Y:S01]  /*13b0*/  UMOV UR7, UR23 ;  /* 0x0000001700077c82 */ /* 0x000fe20008000000 */
[----:B------:R-:W-:Y:S01]  /*13c0*/  UMOV UR18, UR19 ;  /* 0x0000001300127c82 */ /* 0x000fe20008000000 */
[----:B------:R-:W-:-:S02]  /*13d0*/  @UP2 USHF.R.U32.HI UR6, URZ, UR9, UR7 ;  /* 0x00000009ff062299 */ /* 0x000fc40008011607 */
[----:B------:R-:W-:Y:S02]  /*13e0*/  USHF.R.U32.HI UR18, URZ, UR13, UR18 ;  /* 0x0000000dff127299 */ /* 0x000fe40008011612 */
[----:B------:R-:W-:Y:S02]  /*13f0*/  USEL UR4, UR20, UR24, !UP0 ;  /* 0x0000001814047287 */ /* 0x000fe4000c000000 */
[----:B------:R-:W-:Y:S02]  /*1400*/  UIMAD UR7, UR5, UR21, URZ ;  /* 0x00000015050772a4 */ /* 0x000fe4000f8e02ff */
[----:B------:R-:W-:Y:S02]  /*1410*/  USEL UR5, UR16, UR18, !UP1 ;  /* 0x0000001210057287 */ /* 0x000fe4000c800000 */
[----:B------:R-:W-:Y:S02]  /*1420*/  UIMAD UR12, UR6, UR21, URZ ;  /* 0x00000015060c72a4 */ /* 0x000fe4000f8e02ff */
[----:B------:R-:W-:-:S02]  /*1430*/  UISETP.GE.AND UP0, UPT, UR4, UR7, UPT ;  /* 0x000000070400728c */ /* 0x000fc4000bf06270 */
[----:B------:R-:W-:Y:S02]  /*1440*/  UIMAD.WIDE.U32 UR10, UR4, UR8, URZ ;  /* 0x00000008040a72a5 */ /* 0x000fe4000f8e00ff */
[----:B------:R-:W-:Y:S02]  /*1450*/  UISETP.GE.OR UP0, UPT, UR5, UR12, UP0 ;  /* 0x0000000c0500728c */ /* 0x000fe40008706670 */
[----:B------:R-:W-:Y:S02]  /*1460*/  UIMAD.WIDE.U32 UR12, UR5, UR8, URZ ;  /* 0x00000008050c72a5 */ /* 0x000fe4000f8e00ff */
[----:B------:R-:W-:Y:S01]  /*1470*/  UIADD3 UR10, UPT, UPT, -UR4, URZ, URZ ;  /* 0x000000ff040a7290 */ /* 0x000fe2000fffe1ff */
[----:B------:R-:W-:Y:S01]  /*1480*/  UMOV UR8, UR11 ;  /* 0x0000000b00087c82 */ /* 0x000fe20008000000 */
[----:B------:R-:W-:Y:S02]  /*1490*/  UIADD3 UR11, UPT, UPT, -UR5, URZ, URZ ;  /* 0x000000ff050b7290 */ /* 0x000fe4000fffe1ff */
[----:B------:R-:W-:-:S03]  /*14a0*/  USHF.R.U32.HI UR8, URZ, UR9, UR8 ;  /* 0x00000009ff087299 */ /* 0x000fc60008011608 */
[----:B------:R-:W-:Y:S01]  /*14b0*/  @!UP0 UMOV UR7, UR13 ;  /* 0x0000000d00078c82 */ /* 0x000fe20008000000 */
[----:B------:R-:W-:Y:S02]  /*14c0*/  UIMAD UR20, UR14, UR10, UR20 ;  /* 0x0000000a0e1472a4 */ /* 0x000fe4000f8e0214 */
[----:B------:R-:W-:Y:S02]  /*14d0*/  USEL UR8, UR4, UR8, !UP2 ;  /* 0x0000000804087287 */ /* 0x000fe4000d000000 */
[----:B------:R-:W-:Y:S02]  /*14e0*/  @!UP0 USHF.R.U32.HI UR7, URZ, UR9, UR7 ;  /* 0x00000009ff078299 */ /* 0x000fe40008011607 */
[----:B------:R-:W-:Y:S02]  /*14f0*/  UIADD3 UR9, UPT, UPT, -UR8, URZ, URZ ;  /* 0x000000ff08097290 */ /* 0x000fe4000fffe1ff */
[----:B------:R-:W-:Y:S02]  /*1500*/  @!UP0 USEL UR7, UR5, UR7, !UP2 ;  /* 0x0000000705078287 */ /* 0x000fe4000d000000 */
[----:B------:R-:W-:-:S02]  /*1510*/  UIMAD UR9, UR21, UR9, UR4 ;  /* 0x00000009150972a4 */ /* 0x000fc4000f8e0204 */
[----:B------:R-:W-:Y:S02]  /*1520*/  @!UP0 UIADD3 UR8, UPT, UPT, UR8, -UR7, URZ ;  /* 0x8000000708088290 */ /* 0x000fe4000fffe0ff */
[----:B------:R-:W-:Y:S02]  /*1530*/  @!UP0 UIMAD UR6, UR9, UR6, UR7 ;  /* 0x00000006090682a4 */ /* 0x000fe4000f8e0207 */
[----:B------:R-:W-:Y:S02]  /*1540*/  @!UP0 UIMAD UR4, UR8, UR21, UR5 ;  /* 0x00000015080482a4 */ /* 0x000fe4000f8e0205 */
[----:B------:R-:W-:Y:S02]  /*1550*/  UIMAD UR16, UR28, UR11, UR16 ;  /* 0x0000000b1c1072a4 */ /* 0x000fe4000f8e0210 */
[----:B------:R-:W-:Y:S01]  /*1560*/  UIMAD UR20, UR4, UR14, UR20 ;  /* 0x0000000e041472a4 */ /* 0x000fe2000f8e0214 */
[----:B------:R-:W-:Y:S02]  /*1570*/  @!UP0 UMOV UR5, UR6 ;  /* 0x0000000600058c82 */ /* 0x000fe40008000000 */
[----:B------:R-:W-:-:S12]  /*1580*/  UIMAD UR16, UR5, UR28, UR16 ;  /* 0x0000001c051072a4 */ /* 0x000fd8000f8e0210 */
.L_x_18:
[----:B------:R-:W-:Y:S02]  /*1590*/  UISETP.NE.AND UP1, UPT, UR29, 0x1, UPT ;  /* 0x000000011d00788c */ /* 0x000fe4000bf25270 */
[----:B------:R-:W-:Y:S02]  /*15a0*/  ULOP3.LUT UR27, UR27, 0xffff, URZ, 0xc0, !UPT ;  /* 0x0000ffff1b1b7892 */ /* 0x000fe4000f8ec0ff */
[----:B------:R-:W-:Y:S02]  /*15b0*/  ULOP3.LUT UR26, UR26, 0xffff, URZ, 0xc0, !UPT ;  /* 0x0000ffff1a1a7892 */ /* 0x000fe4000f8ec0ff */
[----:B------:R-:W-:Y:S02]  /*15c0*/  UISETP.NE.AND UP0, UPT, UR17, 0x2, UPT ;  /* 0x000000021100788c */ /* 0x000fe4000bf05270 */
[----:B------:R-:W-:Y:S02]  /*15d0*/  ULOP3.LUT UR31, UR31, 0x400, URZ, 0xc0, !UPT ;  /* 0x000004001f1f7892 */ /* 0x000fe4000f8ec0ff */
[----:B------:R-:W-:-:S02]  /*15e0*/  ULOP3.LUT UR30, UR30, 0x800, URZ, 0xc0, !UPT ;  /* 0x000008001e1e7892 */ /* 0x000fc4000f8ec0ff */
[----:B------:R-:W-:Y:S02]  /*15f0*/  USHF.L.U32 UR27, UR34, UR27, URZ ;  /* 0x0000001b221b7299 */ /* 0x000fe400080006ff */
[----:B------:R-:W-:Y:S01]  /*1600*/  USHF.L.U32 UR26, UR33, UR26, URZ ;  /* 0x0000001a211a7299 */ /* 0x000fe200080006ff */
[----:B------:R-:W-:Y:S11]  /*1610*/  BRA.U UP1, `(.L_x_19) ;  /* 0x0000000101447547 */ /* 0x000ff6000b800000 */
[----:B------:R-:W2:Y:S01]  /*1620*/  LDCU.128 UR8, c[0x0][0xb10] ;  /* 0x00016200ff0877ac */ /* 0x000ea20008000c00 */
[----:B------:R-:W3:Y:S01]  /*1630*/  LDCU UR12, c[0x0][0xb0c] ;  /* 0x00016180ff0c77ac */ /* 0x000ee20008000800 */
[----:B------:R-:W4:Y:S01]  /*1640*/  LDCU UR13, c[0x0][0xb20] ;  /* 0x00016400ff0d77ac */ /* 0x000f220008000800 */
[----:B--2---:R-:W-:Y:S02]  /*1650*/  UIMAD.WIDE.U32 UR6, UR16, UR8, URZ ;  /* 0x00000008100672a5 */ /* 0x004fe4000f8e00ff */
[----:B------:R-:W-:Y:S02]  /*1660*/  UIMAD.WIDE.U32 UR4, UR20, UR11, URZ ;  /* 0x0000000b140472a5 */ /* 0x000fe4000f8e00ff */
[----:B---3--:R-:W-:Y:S02]  /*1670*/  UISETP.NE.AND UP2, UPT, UR12, 0x1, UPT ;  /* 0x000000010c00788c */ /* 0x008fe4000bf45270 */
[----:B------:R-:W-:Y:S01]  /*1680*/  UISETP.NE.AND UP1, UPT, UR10, 0x1, UPT ;  /* 0x000000010a00788c */ /* 0x000fe2000bf25270 */
[----:B------:R-:W-:-:S02]  /*1690*/  UMOV UR6, UR7 ;  /* 0x0000000700067c82 */ /* 0x000fc40008000000 */
[----:B------:R-:W-:Y:S01]  /*16a0*/  UMOV UR4, UR5 ;  /* 0x0000000500047c82 */ /* 0x000fe20008000000 */
[----:B------:R-:W-:Y:S02]  /*16b0*/  USHF.R.U32.HI UR6, URZ, UR9, UR6 ;  /* 0x00000009ff067299 */ /* 0x000fe40008011606 */
[----:B----4-:R-:W-:Y:S02]  /*16c0*/  USHF.R.U32.HI UR4, URZ, UR13, UR4 ;  /* 0x0000000dff047299 */ /* 0x010fe40008011604 */
[----:B------:R-:W-:Y:S02]  /*16d0*/  USEL UR5, UR16, UR6, !UP2 ;  /* 0x0000000610057287 */ /* 0x000fe4000d000000 */
[----:B------:R-:W-:-:S04]  /*16e0*/  USEL UR4, UR20, UR4, !UP1 ;  /* 0x0000000414047287 */ /* 0x000fc8000c800000 */
[----:B------:R-:W-:Y:S02]  /*16f0*/  UIADD3 UR6, UPT, UPT, UR5, -UR4, URZ ;  /* 0x8000000405067290 */ /* 0x000fe4000fffe0ff */
[----:B------:R-:W-:Y:S02]  /*1700*/  UIADD3 UR4, UPT, UPT, -UR5, UR4, URZ ;  /* 0x0000000405047290 */ /* 0x000fe4000fffe1ff */
[----:B------:R-:W-:Y:S02]  /*1710*/  UIMAD UR20, UR6, UR10, UR20 ;  /* 0x0000000a061472a4 */ /* 0x000fe4000f8e0214 */
[----:B------:R-:W-:-:S12]  /*1720*/  UIMAD UR16, UR4, UR12, UR16 ;  /* 0x0000000c041072a4 */ /* 0x000fd8000f8e0210 */
.L_x_19:
[----:B------:R-:W-:Y:S05]  /*1730*/  BRA.U !UP5, `(.L_x_20) ;  /* 0x000000010d0c7547 */ /* 0x000fea000b800000 */
[----:B------:R-:W-:Y:S01]  /*1740*/  UCGABAR_WAIT ;  /* 0x0000000000007dc7 */ /* 0x000fe20008000000 */
[----:B------:R-:W-:Y:S01]  /*1750*/  CCTL.IVALL ;  /* 0x00000000ff00798f */ /* 0x000fe20002000000 */
[----:B------:R-:W-:Y:S05]  /*1760*/  BRA `(.L_x_21) ;  /* 0x0000000000047947 */ /* 0x000fea0003800000 */
.L_x_20:
[----:B------:R-:W-:Y:S06]  /*1770*/  BAR.SYNC.DEFER_BLOCKING 0x0 ;  /* 0x0000000000007b1d */ /* 0x000fec0000010000 */
.L_x_21:
[----:B------:R-:W-:Y:S05]  /*1780*/  BRA.U UP0, `(.L_x_22) ;  /* 0x0000001100b87547 */ /* 0x000fea000b800000 */
[----:B------:R-:W2:Y:S01]  /*1790*/  LDCU UR7, c[0x0][0x38c] ;  /* 0x00007180ff0777ac */ /* 0x000ea20008000800 */
[----:B------:R-:W3:Y:S01]  /*17a0*/  S2UR UR8, SR_CgaCtaId ;  /* 0x00000000000879c3 */ /* 0x000ee20000008800 */
[----:B------:R-:W-:Y:S01]  /*17b0*/  PLOP3.LUT P1, PT, PT, PT, UP3, 0x80, 0x8 ;  /* 0x000000000008781c */ /* 0x000fe20003f2f038 */
[----:B------:R-:W-:Y:S01]  /*17c0*/  IMAD.MOV.U32 R12, RZ, RZ, 0x1 ;  /* 0x00000001ff0c7424 */ /* 0x000fe200078e00ff */
[----:B------:R-:W-:Y:S01]  /*17d0*/  UISETP.NE.AND UP0, UPT, UR17, URZ, UPT ;  /* 0x000000ff1100728c */ /* 0x000fe2000bf05270 */
[----:B------:R-:W-:Y:S01]  /*17e0*/  ISETP.EQ.OR P2, PT, R0, RZ, P3 ;  /* 0x000000ff0000720c */ /* 0x000fe20001f42670 */
[----:B------:R-:W-:Y:S01]  /*17f0*/  UMOV UR21, 0x400 ;  /* 0x0000040000157882 */ /* 0x000fe20000000000 */
[----:B------:R-:W-:Y:S01]  /*1800*/  USHF.L.U32 UR5, UR32, 0x5, URZ ;  /* 0x0000000520057899 */ /* 0x000fe200080006ff */
[----:B------:R-:W-:Y:S01]  /*1810*/  PLOP3.LUT P1, PT, P1, PT, PT, 0x8, 0x80 ;  /* 0x000000000080781c */ /* 0x000fe20000f2e170 */
[----:B------:R-:W-:Y:S01]  /*1820*/  USEL UR25, UR48, 0x2, UP0 ;  /* 0x0000000230197887 */ /* 0x000fe20008000000 */
[----:B------:R-:W-:Y:S01]  /*1830*/  CS2R R10, SRZ ;  /* 0x00000000000a7805 */ /* 0x000fe2000001ff00 */
[----:B------:R-:W-:Y:S01]  /*1840*/  IMAD.MOV.U32 R9, RZ, RZ, RZ ;  /* 0x000000ffff097224 */ /* 0x000fe200078e00ff */
[----:B------:R-:W4:Y:S01]  /*1850*/  LDCU UR43, c[0x0][0x370] ;  /* 0x00006e00ff2b77ac */ /* 0x000f220008000800 */
[----:B------:R-:W-:Y:S01]  /*1860*/  IMAD.MOV.U32 R8, RZ, RZ, 0x1 ;  /* 0x00000001ff087424 */ /* 0x000fe200078e00ff */
[----:B------:R-:W1:Y:S01]  /*1870*/  LDCU.64 UR28, c[0x0][0x348] ;  /* 0x00006900ff1c77ac */ /* 0x000e620008000a00 */
[----:B--2---:R-:W-:-:S02]  /*1880*/  UIADD3 UR6, UPT, UPT, UR7, 0x1f, URZ ;  /* 0x0000001f07067890 */ /* 0x004fc4000fffe0ff */
[----:B------:R-:W-:Y:S02]  /*1890*/  UIADD3 UR49, UPT, UPT, UR7, 0x3e, URZ ;  /* 0x0000003e07317890 */ /* 0x000fe4000fffe0ff */
[----:B------:R-:W-:Y:S02]  /*18a0*/  USHF.R.S32.HI UR4, URZ, 0x1f, UR6 ;  /* 0x0000001fff047899 */ /* 0x000fe40008011406 */
[----:B---3--:R-:W-:Y:S02]  /*18b0*/  ULEA UR21, UR8, UR21, 0x18 ;  /* 0x0000001508157291 */ /* 0x008fe4000f8ec0ff */
[----:B------:R-:W-:Y:S02]  /*18c0*/  ULEA.HI UR4, UR4, UR6, URZ, 0x5 ;  /* 0x0000000604047291 */ /* 0x000fe4000f8f28ff */
[----:B------:R-:W-:Y:S02]  /*18d0*/  UIADD3 UR6, UPT, UPT, UR7, -0x1, URZ ;  /* 0xffffffff07067890 */ /* 0x000fe4000fffe0ff */
[----:B------:R-:W-:-:S02]  /*18e0*/  USHF.R.S32.HI UR45, URZ, 0x5, UR4 ;  /* 0x00000005ff2d7899 */ /* 0x000fc40008011404 */
[----:B------:R-:W-:Y:S02]  /*18f0*/  UISETP.GE.U32.AND UP1, UPT, UR6, -0x3f, UPT ;  /* 0xffffffc10600788c */ /* 0x000fe4000bf26070 */
[----:B------:R-:W-:Y:S02]  /*1900*/  UISETP.LT.U32.AND UP0, UPT, UR45, 0x3, UPT ;  /* 0x000000032d00788c */ /* 0x000fe4000bf01070 */
[----:B------:R-:W-:Y:S02]  /*1910*/  ULEA UR38, UR31, UR21, 0x1 ;  /* 0x000000151f267291 */ /* 0x000fe4000f8e08ff */
[----:B------:R-:W-:Y:S02]  /*1920*/  USEL UR44, UR45, 0x3, UP0 ;  /* 0x000000032d2c7887 */ /* 0x000fe40008000000 */
[----:B------:R-:W-:Y:S02]  /*1930*/  ULEA UR37, UR30, UR21, 0x1 ;  /* 0x000000151e257291 */ /* 0x000fe4000f8e08ff */
[----:B------:R-:W-:-:S02]  /*1940*/  UIADD3 UR24, UPT, UPT, UR44, -0x1, URZ ;  /* 0xffffffff2c187890 */ /* 0x000fc4000fffe0ff */
[----:B------:R-:W-:Y:S01]  /*1950*/  @UP1 UIADD3 UR24, UPT, UPT, UR44, URZ, URZ ;  /* 0x000000ff2c181290 */ /* 0x000fe2000fffe0ff */
[----:B------:R-:W2:Y:S01]  /*1960*/  LDCU UR41, c[0x0][0x374] ;  /* 0x00006e80ff2977ac */ /* 0x000ea20008000800 */
[----:B------:R-:W-:Y:S02]  /*1970*/  ULOP3.LUT UR47, UR5, 0x20, URZ, 0xe2, !UPT ;  /* 0x00000020052f7892 */ /* 0x000fe4000f8ee2ff */
[----:B------:R-:W-:Y:S02]  /*1980*/  UIADD3 UR38, UPT, UPT, UR38, 0x4400, URZ ;  /* 0x0000440026267890 */ /* 0x000fe4000fffe0ff */
[----:B------:R-:W-:Y:S02]  /*1990*/  UIADD3 UR37, UPT, UPT, UR37, 0x7400, URZ ;  /* 0x0000740025257890 */ /* 0x000fe4000fffe0ff */
[----:B------:R-:W-:Y:S02]  /*19a0*/  UIADD3 UR46, UPT, UPT, UR45, -UR44, URZ ;  /* 0x8000002c2d2e7290 */ /* 0x000fe4000fffe0ff */
[----:B------:R-:W-:Y:S01]  /*19b0*/  UIADD3 UR24, UPT, UPT, UR24, 0x1, URZ ;  /* 0x0000000118187890 */ /* 0x000fe2000fffe0ff */
[----:B-1--4-:R-:W-:-:S11]  /*19c0*/  UMOV UR7, URZ ;  /* 0x000000ff00077c82 */ /* 0x012fd60008000000 */
.L_x_42:
[----:B------:R-:W1:Y:S02]  /*19d0*/  S2UR UR4, SR_CgaCtaId ;  /* 0x00000000000479c3 */ /* 0x000e640000008800 */
[----:B-1----:R-:W-:-:S09]  /*19e0*/  UISETP.NE.AND UP0, UPT, UR4, URZ, UPT ;  /* 0x000000ff0400728c */ /* 0x002fd2000bf05270 */
[----:B------:R-:W-:Y:S05]  /*19f0*/  BRA.U UP0, `(.L_x_23) ;  /* 0x0000000100287547 */ /* 0x000fea000b800000 */
[----:B------:R-:W-:Y:S02]  /*1a00*/  LEA R0, R9, UR21, 0x3 ;  /* 0x0000001509007c11 */ /* 0x000fe4000f8e18ff */
[----:B------:R-:W-:-:S04]  /*1a10*/  SHF.L.U32 R2, R8, 0x1f, RZ ;  /* 0x0000001f08027819 */ /* 0x000fc800000006ff */
[----:B------:R-:W1:Y:S02]  /*1a20*/  SYNCS.PHASECHK.TRANS64.TRYWAIT P0, [R0+URZ+0xf0], R2 ;  /* 0x0000f002000075a7 */ /* 0x000e6400080011ff */
[----:B-1----:R-:W-:Y:S05]  /*1a30*/  @!P0 BRA `(.L_x_24) ;  /* 0x0000006800e08947 */ /* 0x002fea0003800000 */
.L_x_137:
[----:B------:R-:W-:Y:S01]  /*1a40*/  VIADD R9, R9, 0x1 ;  /* 0x0000000109097836 */ /* 0x000fe20000000000 */
[----:B------:R1:W-:Y:S04]  /*1a50*/  SYNCS.ARRIVE.TRANS64.A1T0 RZ, [R0+URZ+0xe0], RZ ;  /* 0x0000e0ff00ff79a7 */ /* 0x0003e800081000ff */
[----:B------:R-:W-:-:S04]  /*1a60*/  ISETP.NE.AND P0, PT, R9, 0x2, PT ;  /* 0x000000020900780c */ /* 0x000fc80003f05270 */
[----:B------:R-:W-:Y:S02]  /*1a70*/  SEL R9, R9, RZ, P0 ;  /* 0x000000ff09097207 */ /* 0x000fe40000000000 */
[----:B-1----:R-:W-:-:S04]  /*1a80*/  SEL R0, RZ, 0x1, P0 ;  /* 0x00000001ff007807 */ /* 0x002fc80000000000 */
[----:B------:R-:W-:-:S07]  /*1a90*/  LOP3.LUT R8, R8, R0, RZ, 0x3c, !PT ;  /* 0x0000000008087212 */ /* 0x000fce00078e3cff */
.L_x_23:
[----:B------:R-:W-:Y:S01]  /*1aa0*/  ULEA UR4, UR7, UR21, 0x3 ;  /* 0x0000001507047291 */ /* 0x000fe2000f8e18ff */
[----:B------:R-:W-:Y:S01]  /*1ab0*/  SHF.L.U32 R0, R12, 0x1f, RZ ;  /* 0x0000001f0c007819 */ /* 0x000fe200000006ff */
[----:B------:R-:W-:Y:S02]  /*1ac0*/  UISETP.GE.U32.AND UP0, UPT, UR49, 0x3f, UPT ;  /* 0x0000003f3100788c */ /* 0x000fe4000bf06070 */
[----:B------:R-:W-:Y:S02]  /*1ad0*/  ULEA UR11, UR20, UR50, 0x1 ;  /* 0x00000032140b7291 */ /* 0x000fe4000f8e08ff */
[----:B------:R-:W-:Y:S02]  /*1ae0*/  ULEA UR35, UR16, UR47, 0x6 ;  /* 0x0000002f10237291 */ /* 0x000fe4000f8e30ff */
[----:B------:R-:W-:Y:S01]  /*1af0*/  USHF.L.U32 UR11, UR11, 0x6, URZ ;  /* 0x000000060b0b7899 */ /* 0x000fe200080006ff */
[----:B------:R1:W3:Y:S01]  /*1b00*/  SYNCS.PHASECHK.TRANS64.TRYWAIT P0, [UR4+0x18], R0 ;  /* 0x00001800ff0075a7 */ /* 0x0002e20008001104 */
[----:B------:R-:W-:Y:S01]  /*1b10*/  UMOV UR6, URZ ;  /* 0x000000ff00067c82 */ /* 0x000fe20008000000 */
[----:B------:R-:W-:Y:S09]  /*1b20*/  BRA.U !UP0, `(.L_x_25) ;  /* 0x0000000108c87547 */ /* 0x000ff2000b800000 */
[----:B------:R-:W-:Y:S01]  /*1b30*/  UMOV UR13, URZ ;  /* 0x000000ff000d7c82 */ /* 0x000fe20008000000 */
[----:B------:R-:W-:-:S05]  /*1b40*/  UMOV UR4, UR7 ;  /* 0x0000000700047c82 */ /* 0x000fca0008000000 */
.L_x_31:
[----:B------:R-:W-:Y:S01]  /*1b50*/  ULEA UR33, UR4, UR21, 0x3 ;  /* 0x0000001504217291 */ /* 0x000fe2000f8e18ff */
[----:B---3--:R-:W-:Y:S01]  /*1b60*/  @!P3 MOV R2, 0x3000 ;  /* 0x000030000002b802 */ /* 0x008fe20000000f00 */
[----:B-1-3--:R-:W-:Y:S10]  /*1b70*/  @P0 BRA `(.L_x_26) ;  /* 0x00000000000c0947 */ /* 0x00aff40003800000 */
[----:B------:R-:W-:-:S04]  /*1b80*/  SHF.L.U32 R3, R12, 0x1f, RZ ;  /* 0x0000001f0c037819 */ /* 0x000fc800000006ff */
[----:B------:R-:W3:Y:S02]  /*1b90*/  SYNCS.PHASECHK.TRANS64.TRYWAIT P0, [UR33+0x18], R3 ;  /* 0x00001803ff0075a7 */ /* 0x000ee40008001121 */
[----:B---3--:R-:W-:Y:S05]  /*1ba0*/  @!P0 BRA `(.L_x_27) ;  /* 0x0000006800988947 */ /* 0x008fea0003800000 */
.L_x_26:
[----:B------:R3:W-:Y:S01]  /*1bb0*/  @!P3 SYNCS.ARRIVE.TRANS64 RZ, [UR33], R2 ;  /* 0x00000002ffffb9a7 */ /* 0x0007e20008000021 */
[----:B------:R-:W-:-:S04]  /*1bc0*/  ULOP3.LUT UR5, UR25, 0x2, URZ, 0xfc, !UPT ;  /* 0x0000000219057892 */ /* 0x000fc8000f8efcff */
[----:B------:R-:W-:-:S09]  /*1bd0*/  UISETP.NE.AND UP0, UPT, UR5, 0x2, UPT ;  /* 0x000000020500788c */ /* 0x000fd2000bf05270 */
[----:B------:R-:W-:Y:S05]  /*1be0*/  BRA.U UP0, `(.L_x_28) ;  /* 0x0000000100047547 */ /* 0x000fea000b800000 */
[----:B--2---:R-:W-:Y:S05]  /*1bf0*/  BPT.TRAP 0x1 ;  /* 0x000000040000795c */ /* 0x004fea0000300000 */
.L_x_28:
[----:B------:R-:W-:Y:S04]  /*1c00*/  BSSY.RECONVERGENT B0, `(.L_x_29) ;  /* 0x0000003000007945 */ /* 0x000fe80003800200 */
[----:B------:R-:W-:Y:S05]  /*1c10*/  @P2 BRA `(.L_x_30) ;  /* 0x0000000000042947 */ /* 0x000fea0003800000 */
[----:B--2---:R-:W-:Y:S05]  /*1c20*/  BPT.TRAP 0x1 ;  /* 0x000000040000795c */ /* 0x004fea0000300000 */
.L_x_30:
[----:B--2---:R-:W-:Y:S05]  /*1c30*/  BSYNC.RECONVERGENT B0 ;  /* 0x0000000000007941 */ /* 0x004fea0003800200 */
.L_x_29:
[----:B------:R-:W-:Y:S02]  /*1c40*/  UIADD3 UR5, UPT, UPT, UR4, 0x1, URZ ;  /* 0x0000000104057890 */ /* 0x000fe4000fffe0ff */
[----:B------:R-:W-:Y:S02]  /*1c50*/  USHF.L.U32 UR34, UR13, 0x5, URZ ;  /* 0x000000050d227899 */ /* 0x000fe400080006ff */
[----:B------:R-:W-:Y:S02]  /*1c60*/  UISETP.NE.AND UP0, UPT, UR5, 0x3, UPT ;  /* 0x000000030500788c */ /* 0x000fe4000bf05270 */
[----:B------:R-:W-:Y:S02]  /*1c70*/  UIADD3 UR13, UPT, UPT, UR13, 0x1, URZ ;  /* 0x000000010d0d7890 */ /* 0x000fe4000fffe0ff */
[----:B------:R-:W-:Y:S02]  /*1c80*/  USEL UR6, URZ, 0x1, UP0 ;  /* 0x00000001ff067887 */ /* 0x000fe40008000000 */
[----:B------:R-:W-:-:S02]  /*1c90*/  USEL UR7, UR5, URZ, UP0 ;  /* 0x000000ff05077287 */ /* 0x000fc40008000000 */
[----:B------:R-:W-:Y:S02]  /*1ca0*/  UIADD3 UR14, UP1, UPT, UR28, 0x80, URZ ;  /* 0x000000801c0e7890 */ /* 0x000fe4000ff3e0ff */
[----:B------:R-:W-:Y:S01]  /*1cb0*/  ULEA UR5, UR7, UR21, 0x3 ;  /* 0x0000001507057291 */ /* 0x000fe2000f8e18ff */
[----:B------:R-:W-:Y:S01]  /*1cc0*/  LOP3.LUT R12, R12, UR6, RZ, 0x3c, !PT ;  /* 0x000000060c0c7c12 */ /* 0x000fe2000f8e3cff */
[----:B------:R-:W-:Y:S02]  /*1cd0*/  ULEA UR6, UR4, UR31, 0xb ;  /* 0x0000001f04067291 */ /* 0x000fe4000f8e58ff */
[----:B------:R-:W-:Y:S01]  /*1ce0*/  UIADD3.X UR15, UPT, UPT, URZ, UR29, URZ, UP1, !UPT ;  /* 0x0000001dff0f7290 */ /* 0x000fe20008ffe4ff */
[----:B-1----:R-:W-:Y:S01]  /*1cf0*/  SHF.L.U32 R0, R12, 0x1f, RZ ;  /* 0x0000001f0c007819 */ /* 0x002fe200000006ff */
[----:B------:R-:W-:Y:S02]  /*1d00*/  ULEA UR6, UR6, UR21, 0x1 ;  /* 0x0000001506067291 */ /* 0x000fe4000f8e08ff */
[----:B------:R-:W-:Y:S01]  /*1d10*/  UPRMT UR16, URZ, 0x5410, UR27 ;  /* 0x00005410ff107896 */ /* 0x000fe2000800001b */
[----:B------:R4:W1:Y:S01]  /*1d20*/  SYNCS.PHASECHK.TRANS64.TRYWAIT P0, [UR5+0x18], R0 ;  /* 0x00001800ff0075a7 */ /* 0x0008620008001105 */
[----:B------:R-:W-:-:S02]  /*1d30*/  ULEA UR5, UR4, UR30, 0xc ;  /* 0x0000001e04057291 */ /* 0x000fc4000f8e60ff */
[----:B------:R-:W-:Y:S02]  /*1d40*/  UIADD3 UR4, UP0, UPT, UR28, 0x180, URZ ;  /* 0x000001801c047890 */ /* 0x000fe4000ff1e0ff */
[----:B------:R-:W-:Y:S02]  /*1d50*/  ULEA UR5, UR5, UR21, 0x1 ;  /* 0x0000001505057291 */ /* 0x000fe4000f8e08ff */
[----:B------:R-:W-:Y:S02]  /*1d60*/  UIADD3 UR32, UPT, UPT, UR6, 0x4400, URZ ;  /* 0x0000440006207890 */ /* 0x000fe4000fffe0ff */
[----:B------:R-:W-:Y:S02]  /*1d70*/  UIADD3 UR8, UPT, UPT, UR5, 0x7400, URZ ;  /* 0x0000740005087890 */ /* 0x000fe4000fffe0ff */
[----:B------:R-:W-:Y:S02]  /*1d80*/  UIADD3.X UR5, UPT, UPT, URZ, UR29, URZ, UP0, !UPT ;  /* 0x0000001dff057290 */ /* 0x000fe400087fe4ff */
[----:B------:R-:W-:-:S02]  /*1d90*/  UISETP.NE.AND UP0, UPT, UR13, UR24, UPT ;  /* 0x000000180d00728c */ /* 0x000fc4000bf05270 */
[----:B------:R-:W-:Y:S01]  /*1da0*/  UPRMT UR6, URZ, 0x5410, UR26 ;  /* 0x00005410ff067896 */ /* 0x000fe2000800001a */
[----:B------:R-:W-:Y:S01]  /*1db0*/  UMOV UR18, 0x0 ;  /* 0x0000000000127882 */ /* 0x000fe20000000000 */
[----:B------:R-:W-:Y:S01]  /*1dc0*/  UMOV UR19, 0x10000000 ;  /* 0x1000000000137882 */ /* 0x000fe20000000000 */
[----:B------:R-:W-:Y:S01]  /*1dd0*/  UMOV UR12, UR36 ;  /* 0x00000024000c7c82 */ /* 0x000fe20008000000 */
[----:B------:R-:W-:Y:S01]  /*1de0*/  UMOV UR9, UR33 ;  /* 0x0000002100097c82 */ /* 0x000fe20008000000 */
[----:B------:R-:W-:Y:S01]  /*1df0*/  UMOV UR10, UR34 ;  /* 0x00000022000a7c82 */ /* 0x000fe20008000000 */
[----:B------:R-:W-:Y:S03]  /*1e00*/  UTMALDG.3D.MULTICAST [UR32], [UR14], UR16, desc[UR18] ;  /* 0x000012200e0073b4 */ /* 0x000fe60008011810 */
[----:B------:R2:W-:Y:S02]  /*1e10*/  UTMALDG.3D.MULTICAST [UR8], [UR4], UR6, desc[UR18] ;  /* 0x00001208040073b4 */ /* 0x0005e40008011806 */
[----:B--2---:R-:W-:Y:S01]  /*1e20*/  UMOV UR6, UR24 ;  /* 0x0000001800067c82 */ /* 0x004fe20008000000 */
[----:B------:R-:W-:Y:S01]  /*1e30*/  UMOV UR4, UR7 ;  /* 0x0000000700047c82 */ /* 0x000fe20008000000 */
[----:B----4-:R-:W-:Y:S05]  /*1e40*/  BRA.U UP0, `(.L_x_31) ;  /* 0xfffffffd00407547 */ /* 0x010fea000b83ffff */
.L_x_25:
[----:B------:R-:W-:Y:S01]  /*1e50*/  ULEA UR4, UR7, UR21, 0x3 ;  /* 0x0000001507047291 */ /* 0x000fe2000f8e18ff */
[----:B-1----:R-:W-:Y:S01]  /*1e60*/  SHF.L.U32 R0, R12, 0x1f, RZ ;  /* 0x0000001f0c007819 */ /* 0x002fe200000006ff */
[----:B------:R-:W-:Y:S01]  /*1e70*/  @!P1 SYNCS.ARRIVE.TRANS64.A1T0 RZ, [UR21+0x78], RZ ;  /* 0x000078ffffff99a7 */ /* 0x000fe20008100015 */
[----:B------:R-:W-:-:S06]  /*1e80*/  UISETP.GT.AND UP0, UPT, UR45, UR44, UPT ;  /* 0x0000002c2d00728c */ /* 0x000fcc000bf04270 */
[----:B---3--:R1:W3:Y:S03]  /*1e90*/  SYNCS.PHASECHK.TRANS64.TRYWAIT P0, [UR4+0x18], R0 ;  /* 0x00001800ff0075a7 */ /* 0x0082e60008001104 */
[----:B------:R-:W-:Y:S05]  /*1ea0*/  BRA.U !UP0, `(.L_x_32) ;  /* 0x0000000108bc7547 */ /* 0x000fea000b800000 */
[----:B------:R-:W-:Y:S01]  /*1eb0*/  UIADD3 UR13, UPT, UPT, UR46, UR6, URZ ;  /* 0x000000062e0d7290 */ /* 0x000fe2000fffe0ff */
[----:B------:R-:W-:-:S11]  /*1ec0*/  UMOV UR4, UR7 ;  /* 0x0000000700047c82 */ /* 0x000fd60008000000 */
.L_x_38:
[----:B------:R-:W-:Y:S01]  /*1ed0*/  ULEA UR17, UR4, UR21, 0x3 ;  /* 0x0000001504117291 */ /* 0x000fe2000f8e18ff */
[----:B---3--:R-:W-:Y:S01]  /*1ee0*/  @!P3 MOV R2, 0x3000 ;  /* 0x000030000002b802 */ /* 0x008fe20000000f00 */
[----:B-1-3--:R-:W-:Y:S10]  /*1ef0*/  @P0 BRA `(.L_x_33) ;  /* 0x00000000000c0947 */ /* 0x00aff40003800000 */
[----:B------:R-:W-:-:S04]  /*1f00*/  SHF.L.U32 R3, R12, 0x1f, RZ ;  /* 0x0000001f0c037819 */ /* 0x000fc800000006ff */
[----:B------:R-:W3:Y:S02]  /*1f10*/  SYNCS.PHASECHK.TRANS64.TRYWAIT P0, [UR17+0x18], R3 ;  /* 0x00001803ff0075a7 */ /* 0x000ee40008001111 */
[----:B---3--:R-:W-:Y:S05]  /*1f20*/  @!P0 BRA `(.L_x_34) ;  /* 0x0000006400d08947 */ /* 0x008fea0003800000 */
.L_x_33:
[----:B------:R3:W-:Y:S01]  /*1f30*/  @!P3 SYNCS.ARRIVE.TRANS64 RZ, [UR17], R2 ;  /* 0x00000002ffffb9a7 */ /* 0x0007e20008000011 */
[----:B------:R-:W-:-:S04]  /*1f40*/  ULOP3.LUT UR5, UR25, 0x2, URZ, 0xfc, !UPT ;  /* 0x0000000219057892 */ /* 0x000fc8000f8efcff */
[----:B------:R-:W-:-:S09]  /*1f50*/  UISETP.NE.AND UP0, UPT, UR5, 0x2, UPT ;  /* 0x000000020500788c */ /* 0x000fd2000bf05270 */
[----:B------:R-:W-:Y:S05]  /*1f60*/  BRA.U UP0, `(.L_x_35) ;  /* 0x0000000100047547 */ /* 0x000fea000b800000 */
[----:B--2---:R-:W-:Y:S05]  /*1f70*/  BPT.TRAP 0x1 ;  /* 0x000000040000795c */ /* 0x004fea0000300000 */
.L_x_35:
[----:B------:R-:W-:Y:S04]  /*1f80*/  BSSY.RECONVERGENT B0, `(.L_x_36) ;  /* 0x0000003000007945 */ /* 0x000fe80003800200 */
[----:B------:R-:W-:Y:S05]  /*1f90*/  @P2 BRA `(.L_x_37) ;  /* 0x0000000000042947 */ /* 0x000fea0003800000 */
[----:B--2---:R-:W-:Y:S05]  /*1fa0*/  BPT.TRAP 0x1 ;  /* 0x000000040000795c */ /* 0x004fea0000300000 */
.L_x_37:
[----:B--2---:R-:W-:Y:S05]  /*1fb0*/  BSYNC.RECONVERGENT B0 ;  /* 0x0000000000007941 */ /* 0x004fea0003800200 */
.L_x_36:
[----:B------:R-:W-:Y:S02]  /*1fc0*/  UIADD3 UR5, UPT, UPT, UR4, 0x1, URZ ;  /* 0x0000000104057890 */ /* 0x000fe4000fffe0ff */
[----:B------:R-:W-:Y:S02]  /*1fd0*/  UIADD3 UR14, UP1, UPT, UR28, 0x80, URZ ;  /* 0x000000801c0e7890 */ /* 0x000fe4000ff3e0ff */
[----:B------:R-:W-:Y:S02]  /*1fe0*/  UISETP.NE.AND UP0, UPT, UR5, 0x3, UPT ;  /* 0x000000030500788c */ /* 0x000fe4000bf05270 */
[----:B------:R-:W-:Y:S02]  /*1ff0*/  ULEA UR16, UR4, UR38, 0xc ;  /* 0x0000002604107291 */ /* 0x000fe4000f8e60ff */
[----:B------:R-:W-:Y:S02]  /*2000*/  USEL UR8, URZ, 0x1, UP0 ;  /* 0x00000001ff087887 */ /* 0x000fe40008000000 */
[----:B------:R-:W-:-:S02]  /*2010*/  USEL UR7, UR5, URZ, UP0 ;  /* 0x000000ff05077287 */ /* 0x000fc40008000000 */
[----:B------:R-:W-:Y:S02]  /*2020*/  UIADD3 UR22, UP0, UPT, UR28, 0x180, URZ ;  /* 0x000001801c167890 */ /* 0x000fe4000ff1e0ff */
[----:B------:R-:W-:Y:S01]  /*2030*/  ULEA UR5, UR7, UR21, 0x3 ;  /* 0x0000001507057291 */ /* 0x000fe2000f8e18ff */
[----:B------:R-:W-:Y:S01]  /*2040*/  LOP3.LUT R12, R12, UR8, RZ, 0x3c, !PT ;  /* 0x000000080c0c7c12 */ /* 0x000fe2000f8e3cff */
[----:B------:R-:W-:Y:S02]  /*2050*/  ULEA UR8, UR4, UR37, 0xd ;  /* 0x0000002504087291 */ /* 0x000fe4000f8e68ff */
[----:B------:R-:W-:Y:S01]  /*2060*/  USHF.L.U32 UR18, UR6, 0x5, URZ ;  /* 0x0000000506127899 */ /* 0x000fe200080006ff */
[----:B-1----:R-:W-:Y:S01]  /*2070*/  SHF.L.U32 R0, R12, 0x1f, RZ ;  /* 0x0000001f0c007819 */ /* 0x002fe200000006ff */
[----:B------:R-:W-:Y:S02]  /*2080*/  UPRMT UR4, URZ, 0x5410, UR27 ;  /* 0x00005410ff047896 */ /* 0x000fe4000800001b */
[----:B------:R-:W-:Y:S01]  /*2090*/  UIADD3.X UR15, UPT, UPT, URZ, UR29, URZ, UP1, !UPT ;  /* 0x0000001dff0f7290 */ /* 0x000fe20008ffe4ff */
[----:B------:R4:W1:Y:S01]  /*20a0*/  SYNCS.PHASECHK.TRANS64.TRYWAIT P0, [UR5+0x18], R0 ;  /* 0x00001800ff0075a7 */ /* 0x0008620008001105 */
[----:B------:R-:W-:-:S02]  /*20b0*/  UPRMT UR5, URZ, 0x5410, UR26 ;  /* 0x00005410ff057896 */ /* 0x000fc4000800001a */
[----:B------:R-:W-:Y:S01]  /*20c0*/  UIADD3.X UR23, UPT, UPT, URZ, UR29, URZ, UP0, !UPT ;  /* 0x0000001dff177290 */ /* 0x000fe200087fe4ff */
[----:B------:R-:W-:Y:S01]  /*20d0*/  UMOV UR32, 0x0 ;  /* 0x0000000000207882 */ /* 0x000fe20000000000 */
[----:B------:R-:W-:Y:S01]  /*20e0*/  UMOV UR33, 0x10000000 ;  /* 0x1000000000217882 */ /* 0x000fe20000000000 */
[----:B------:R-:W-:Y:S01]  /*20f0*/  UMOV UR19, UR35 ;  /* 0x0000002300137c82 */ /* 0x000fe20008000000 */
[----:B------:R-:W-:Y:S01]  /*2100*/  UMOV UR20, UR36 ;  /* 0x0000002400147c82 */ /* 0x000fe20008000000 */
[----:B------:R-:W-:Y:S01]  /*2110*/  UMOV UR12, UR36 ;  /* 0x00000024000c7c82 */ /* 0x000fe20008000000 */
[----:B------:R-:W-:Y:S01]  /*2120*/  UMOV UR9, UR17 ;  /* 0x0000001100097c82 */ /* 0x000fe20008000000 */
[----:B------:R-:W-:Y:S01]  /*2130*/  UMOV UR10, UR18 ;  /* 0x00000012000a7c82 */ /* 0x000fe20008000000 */
[----:B------:R2:W-:Y:S01]  /*2140*/  UTMALDG.3D.MULTICAST [UR16], [UR14], UR4, desc[UR32] ;  /* 0x000020100e0073b4 */ /* 0x0005e20008011804 */
[----:B------:R-:W-:-:S04]  /*2150*/  UIADD3 UR6, UPT, UPT, UR6, 0x1, URZ ;  /* 0x0000000106067890 */ /* 0x000fc8000fffe0ff */
[----:B------:R-:W-:Y:S01]  /*2160*/  UISETP.NE.AND UP0, UPT, UR6, UR13, UPT ;  /* 0x0000000d0600728c */ /* 0x000fe2000bf05270 */
[----:B------:R4:W-:Y:S01]  /*2170*/  UTMALDG.3D.MULTICAST [UR8], [UR22], UR5, desc[UR32] ;  /* 0x00002008160073b4 */ /* 0x0009e20008011805 */
[----:B--2---:R-:W-:-:S07]  /*2180*/  UMOV UR4, UR7 ;  /* 0x0000000700047c82 */ /* 0x004fce0008000000 */
[----:B----4-:R-:W-:Y:S05]  /*2190*/  BRA.U UP0, `(.L_x_38) ;  /* 0xfffffffd004c7547 */ /* 0x010fea000b83ffff */
.L_x_32:
[C---:B------:R-:W-:Y:S01]  /*21a0*/  LEA R3, R11.reuse, UR21, 0x3 ;  /* 0x000000150b037c11 */ /* 0x040fe2000f8e18ff */
[----:B------:R-:W-:Y:S01]  /*21b0*/  NOP ;  /* 0x0000000000007918 */ /* 0x000fe20000000000 */
[----:B-1----:R-:W-:Y:S02]  /*21c0*/  SHF.L.U32 R0, R10, 0x1f, RZ ;  /* 0x0000001f0a007819 */ /* 0x002fe400000006ff */
[----:B------:R-:W-:Y:S02]  /*21d0*/  LEA R4, R11, UR21, 0x4 ;  /* 0x000000150b047c11 */ /* 0x000fe4000f8e20ff */
[----:B---3--:R-:W1:Y:S02]  /*21e0*/  SYNCS.PHASECHK.TRANS64.TRYWAIT P0, [R3+URZ+0x80], R0 ;  /* 0x00008000030075a7 */ /* 0x008e6400080011ff */
[----:B-1----:R-:W-:Y:S05]  /*21f0*/  @!P0 BRA `(.L_x_39) ;  /* 0x0000006400348947 */ /* 0x002fea0003800000 */
.L_x_140:
[----:B------:R-:W3:Y:S01]  /*2200*/  LDS.128 R4, [R4+0x110] ;  /* 0x0001100004047984 */ /* 0x000ee20000000c00 */
[----:B------:R-:W-:Y:S01]  /*2210*/  UISETP.GE.AND UP0, UPT, UR42, 0x1, UPT ;  /* 0x000000012a00788c */ /* 0x000fe2000bf06270 */
[----:B------:R-:W-:Y:S01]  /*2220*/  @!PT LDS RZ, [RZ] ;  /* 0x00000000fffff984 */ /* 0x000fe20000000800 */
[----:B------:R-:W-:Y:S01]  /*2230*/  @!PT LDS RZ, [RZ] ;  /* 0x00000000fffff984 */ /* 0x000fe20000000800 */
[----:B------:R-:W-:Y:S01]  /*2240*/  @!PT LDS RZ, [RZ] ;  /* 0x00000000fffff984 */ /* 0x000fe20000000800 */
[----:B------:R-:W-:Y:S01]  /*2250*/  @!PT LDS RZ, [RZ] ;  /* 0x00000000fffff984 */ /* 0x000fe20000000800 */
[----:B------:R4:W-:Y:S06]  /*2260*/  MEMBAR.ALL.CTA ;  /* 0x0000000000007992 */ /* 0x0009ec0000008000 */
[----:B----4-:R-:W4:Y:S01]  /*2270*/  FENCE.VIEW.ASYNC.S ;  /* 0x00000000000073c6 */ /* 0x010f220000000000 */
[----:B---3--:R-:W-:-:S13]  /*2280*/  LOP3.LUT P0, RZ, R6, 0x1, RZ, 0xc0, !PT ;  /* 0x0000000106ff7812 */ /* 0x008fda000780c0ff */
[----:B----4-:R-:W-:Y:S01]  /*2290*/  VOTEU.ANY UP1, P0 ;  /* 0x0000000000ff7886 */ /* 0x010fe20000020100 */
[----:B------:R-:W-:-:S13]  /*22a0*/  PLOP3.LUT P0, PT, PT, PT, UP1, 0x80, 0x8 ;  /* 0x000000000008781c */ /* 0x000fda0003f0f018 */
[----:B-1----:R-:W-:Y:S02]  /*22b0*/  @P0 LOP3.LUT R0, R5, 0xffff, RZ, 0xc0, !PT ;  /* 0x0000ffff05000812 */ /* 0x002fe400078ec0ff */
[----:B------:R-:W-:Y:S02]  /*22c0*/  @P0 MOV R2, R4 ;  /* 0x0000000400020202 */ /* 0x000fe40000000f00 */
[----:B------:R-:W-:Y:S01]  /*22d0*/  @P0 R2UR UR5, R0 ;  /* 0x00000000000502ca */ /* 0x000fe200000e0000 */
[----:B------:R-:W-:Y:S01]  /*22e0*/  VIADD R0, R3, 0x90 ;  /* 0x0000009003007836 */ /* 0x000fe20000000000 */
[----:B------:R-:W-:Y:S02]  /*22f0*/  @P0 SHF.R.U32.HI R4, RZ, 0x10, R5 ;  /* 0x00000010ff040819 */ /* 0x000fe40000011605 */
[----:B------:R-:W-:Y:S02]  /*2300*/  @P0 R2UR UR6, R2 ;  /* 0x00000000020602ca */ /* 0x000fe400000e0000 */
[----:B------:R-:W-:-:S02]  /*2310*/  PRMT R0, RZ, 0x654, R0 ;  /* 0x00000654ff007816 */ /* 0x000fc40000000000 */
[----:B------:R-:W-:Y:S02]  /*2320*/  @P0 R2UR UR4, R4 ;  /* 0x00000000040402ca */ /* 0x000fe400000e0000 */
[----:B------:R1:W-:Y:S03]  /*2330*/  SYNCS.ARRIVE.TRANS64.RED.A1T0 RZ, [R0+URZ], RZ ;  /* 0x000000ff00ff79a7 */ /* 0x0003e600081004ff */
[----:B------:R-:W-:-:S04]  /*2340*/  @UP1 UMOV UR39, UR5 ;  /* 0x0000000500271c82 */ /* 0x000fc80008000000 */
[----:B------:R-:W-:-:S04]  /*2350*/  @UP1 UMOV UR40, UR6 ;  /* 0x0000000600281c82 */ /* 0x000fc80008000000 */
[----:B------:R-:W-:Y:S01]  /*2360*/  @UP1 UMOV UR36, UR4 ;  /* 0x0000000400241c82 */ /* 0x000fe20008000000 */
[----:B------:R-:W-:Y:S05]  /*2370*/  BRA.U !UP0, `(.L_x_40) ;  /* 0x0000000108d47547 */ /* 0x000fea000b800000 */
[----:B------:R-:W2:Y:S01]  /*2380*/  LDCU.128 UR12, c[0x0][0xb10] ;  /* 0x00016200ff0c77ac */ /* 0x000ea20008000c00 */
[----:B------:R-:W3:Y:S01]  /*2390*/  LDCU UR22, c[0x0][0xb20] ;  /* 0x00016400ff1677ac */ /* 0x000ee20008000800 */
[----:B------:R-:W4:Y:S01]  /*23a0*/  LDCU UR20, c[0x0][0xb0c] ;  /* 0x00016180ff1477ac */ /* 0x000f220008000800 */
[----:B------:R-:W1:Y:S01]  /*23b0*/  LDCU.64 UR8, c[0x0][0xb28] ;  /* 0x00016500ff0877ac */ /* 0x000e620008000a00 */
[----:B------:R-:W-:Y:S02]  /*23c0*/  UISETP.NE.AND UP3, UPT, UR42, 0x1, UPT ;  /* 0x000000012a00788c */ /* 0x000fe4000bf65270 */
[----:B--2---:R-:W-:Y:S02]  /*23d0*/  UIMAD.WIDE.U32 UR10, UR41, UR15, URZ ;  /* 0x0000000f290a72a5 */ /* 0x004fe4000f8e00ff */
[----:B------:R-:W-:Y:S02]  /*23e0*/  UIMAD.WIDE.U32 UR4, UR43, UR12, URZ ;  /* 0x0000000c2b0472a5 */ /* 0x000fe4000f8e00ff */
[----:B------:R-:W-:-:S02]  /*23f0*/  UISETP.NE.AND UP0, UPT, UR14, 0x1, UPT ;  /* 0x000000010e00788c */ /* 0x000fc4000bf05270 */
[----:B------:R-:W-:Y:S01]  /*2400*/  UIMAD.WIDE.U32 UR18, UR39, UR15, URZ ;  /* 0x0000000f271272a5 */ /* 0x000fe2000f8e00ff */
[----:B------:R-:W-:Y:S02]  /*2410*/  UMOV UR10, UR11 ;  /* 0x0000000b000a7c82 */ /* 0x000fe40008000000 */
[----:B------:R-:W-:Y:S01]  /*2420*/  UMOV UR4, UR5 ;  /* 0x0000000500047c82 */ /* 0x000fe20008000000 */
[----:B---3--:R-:W-:Y:S02]  /*2430*/  USHF.R.U32.HI UR10, URZ, UR22, UR10 ;  /* 0x00000016ff0a7299 */ /* 0x008fe4000801160a */
[----:B----4-:R-:W-:Y:S02]  /*2440*/  UISETP.NE.AND UP2, UPT, UR20, 0x1, UPT ;  /* 0x000000011400788c */ /* 0x010fe4000bf45270 */
[----:B------:R-:W-:Y:S02]  /*2450*/  USHF.R.U32.HI UR4, URZ, UR13, UR4 ;  /* 0x0000000dff047299 */ /* 0x000fe40008011604 */
[----:B------:R-:W-:-:S02]  /*2460*/  USEL UR5, UR41, UR10, !UP0 ;  /* 0x0000000a29057287 */ /* 0x000fc4000c000000 */
[----:B------:R-:W-:Y:S02]  /*2470*/  USEL UR6, UR43, UR4, !UP2 ;  /* 0x000000042b067287 */ /* 0x000fe4000d000000 */
[----:B-1----:R-:W-:Y:S01]  /*2480*/  UIMAD.WIDE.U32 UR10, UR5, UR8, URZ ;  /* 0x00000008050a72a5 */ /* 0x002fe2000f8e00ff */
[----:B------:R-:W-:Y:S01]  /*2490*/  UMOV UR4, UR19 ;  /* 0x0000001300047c82 */ /* 0x000fe20008000000 */
[----:B------:R-:W-:Y:S02]  /*24a0*/  UIMAD.WIDE.U32 UR16, UR40, UR12, URZ ;  /* 0x0000000c281072a5 */ /* 0x000fe4000f8e00ff */
[----:B------:R-:W-:-:S03]  /*24b0*/  UIMAD.WIDE.U32 UR18, UR6, UR8, URZ ;  /* 0x00000008061272a5 */ /* 0x000fc6000f8e00ff */
[----:B------:R-:W-:Y:S01]  /*24c0*/  UMOV UR10, UR11 ;  /* 0x0000000b000a7c82 */ /* 0x000fe20008000000 */
[----:B------:R-:W-:Y:S02]  /*24d0*/  USHF.R.U32.HI UR4, URZ, UR22, UR4 ;  /* 0x00000016ff047299 */ /* 0x000fe40008011604 */
[----:B------:R-:W-:Y:S01]  /*24e0*/  @UP3 USHF.R.U32.HI UR5, URZ, UR9, UR10 ;  /* 0x00000009ff053299 */ /* 0x000fe2000801160a */
[----:B------:R-:W-:Y:S01]  /*24f0*/  UMOV UR16, UR17 ;  /* 0x0000001100107c82 */ /* 0x000fe20008000000 */
[----:B------:R-:W-:Y:S01]  /*2500*/  UMOV UR18, UR19 ;  /* 0x0000001300127c82 */ /* 0x000fe20008000000 */
[----:B------:R-:W-:Y:S02]  /*2510*/  USHF.R.U32.HI UR13, URZ, UR13, UR16 ;  /* 0x0000000dff0d7299 */ /* 0x000fe40008011610 */
[----:B------:R-:W-:Y:S02]  /*2520*/  USEL UR4, UR39, UR4, !UP0 ;  /* 0x0000000427047287 */ /* 0x000fe4000c000000 */
[----:B------:R-:W-:-:S02]  /*2530*/  @UP3 USHF.R.U32.HI UR6, URZ, UR9, UR18 ;  /* 0x00000009ff063299 */ /* 0x000fc40008011612 */
[----:B------:R-:W-:Y:S02]  /*2540*/  UIMAD UR10, UR42, UR5, URZ ;  /* 0x000000052a0a72a4 */ /* 0x000fe4000f8e02ff */
[----:B------:R-:W-:Y:S02]  /*2550*/  USEL UR5, UR40, UR13, !UP2 ;  /* 0x0000000d28057287 */ /* 0x000fe4000d000000 */
[----:B------:R-:W-:Y:S02]  /*2560*/  UIMAD UR12, UR42, UR6, URZ ;  /* 0x000000062a0c72a4 */ /* 0x000fe4000f8e02ff */
[----:B------:R-:W-:Y:S02]  /*2570*/  UISETP.GE.AND UP0, UPT, UR4, UR10, UPT ;  /* 0x0000000a0400728c */ /* 0x000fe4000bf06270 */
[----:B------:R-:W-:Y:S02]  /*2580*/  UIMAD.WIDE.U32 UR10, UR4, UR8, URZ ;  /* 0x00000008040a72a5 */ /* 0x000fe4000f8e00ff */
[----:B------:R-:W-:-:S02]  /*2590*/  UISETP.GE.OR UP0, UPT, UR5, UR12, UP0 ;  /* 0x0000000c0500728c */ /* 0x000fc40008706670 */
        /* <DEDUP_REMOVED lines=19> */
.L_x_40:
[----:B------:R-:W3:Y:S02]  /*26d0*/  LDCU UR4, c[0x0][0xb30] ;  /* 0x00016600ff0477ac */ /* 0x000ee40008000800 */
[----:B---3--:R-:W-:-:S09]  /*26e0*/  UISETP.NE.AND UP0, UPT, UR4, 0x1, UPT ;  /* 0x000000010400788c */ /* 0x008fd2000bf05270 */
[----:B------:R-:W-:Y:S05]  /*26f0*/  BRA.U UP0, `(.L_x_41) ;  /* 0x0000000100447547 */ /* 0x000fea000b800000 */
[----:B------:R-:W3:Y:S01]  /*2700*/  LDCU.128 UR12, c[0x0][0xb10] ;  /* 0x00016200ff0c77ac */ /* 0x000ee20008000c00 */
[----:B------:R-:W4:Y:S01]  /*2710*/  LDCU UR10, c[0x0][0xb0c] ;  /* 0x00016180ff0a77ac */ /* 0x000f220008000800 */
[----:B------:R-:W1:Y:S01]  /*2720*/  LDCU UR6, c[0x0][0xb20] ;  /* 0x00016400ff0677ac */ /* 0x000e620008000800 */
[----:B---3--:R-:W-:Y:S02]  /*2730*/  UIMAD.WIDE.U32 UR8, UR40, UR12, URZ ;  /* 0x0000000c280872a5 */ /* 0x008fe4000f8e00ff */
[----:B------:R-:W-:Y:S02]  /*2740*/  UIMAD.WIDE.U32 UR4, UR39, UR15, URZ ;  /* 0x0000000f270472a5 */ /* 0x000fe4000f8e00ff */
[----:B----4-:R-:W-:Y:S02]  /*2750*/  UISETP.NE.AND UP2, UPT, UR10, 0x1, UPT ;  /* 0x000000010a00788c */ /* 0x010fe4000bf45270 */
[----:B------:R-:W-:Y:S01]  /*2760*/  UISETP.NE.AND UP0, UPT, UR14, 0x1, UPT ;  /* 0x000000010e00788c */ /* 0x000fe2000bf05270 */
[----:B------:R-:W-:-:S02]  /*2770*/  UMOV UR8, UR9 ;  /* 0x0000000900087c82 */ /* 0x000fc40008000000 */
[----:B------:R-:W-:Y:S01]  /*2780*/  UMOV UR4, UR5 ;  /* 0x0000000500047c82 */ /* 0x000fe20008000000 */
[----:B------:R-:W-:Y:S02]  /*2790*/  USHF.R.U32.HI UR13, URZ, UR13, UR8 ;  /* 0x0000000dff0d7299 */ /* 0x000fe40008011608 */
[----:B-1----:R-:W-:Y:S02]  /*27a0*/  USHF.R.U32.HI UR4, URZ, UR6, UR4 ;  /* 0x00000006ff047299 */ /* 0x002fe40008011604 */
[----:B------:R-:W-:Y:S02]  /*27b0*/  USEL UR5, UR40, UR13, !UP2 ;  /* 0x0000000d28057287 */ /* 0x000fe4000d000000 */
[----:B------:R-:W-:-:S04]  /*27c0*/  USEL UR4, UR39, UR4, !UP0 ;  /* 0x0000000427047287 */ /* 0x000fc8000c000000 */
[----:B------:R-:W-:Y:S02]  /*27d0*/  UIADD3 UR6, UPT, UPT, UR5, -UR4, URZ ;  /* 0x8000000405067290 */ /* 0x000fe4000fffe0ff */
[----:B------:R-:W-:Y:S02]  /*27e0*/  UIADD3 UR4, UPT, UPT, -UR5, UR4, URZ ;  /* 0x0000000405047290 */ /* 0x000fe4000fffe1ff */
[----:B------:R-:W-:Y:S02]  /*27f0*/  UIMAD UR39, UR6, UR14, UR39 ;  /* 0x0000000e062772a4 */ /* 0x000fe4000f8e0227 */
[----:B------:R-:W-:-:S12]  /*2800*/  UIMAD UR40, UR4, UR10, UR40 ;  /* 0x0000000a042872a4 */ /* 0x000fd8000f8e0228 */
.L_x_41:
[----:B------:R-:W-:Y:S01]  /*2810*/  VIADD R11, R11, 0x1 ;  /* 0x000000010b0b7836 */ /* 0x000fe20000000000 */
[----:B------:R-:W-:Y:S02]  /*2820*/  R2UR UR5, R48 ;  /* 0x00000000300572ca */ /* 0x000fe400000e0000 */
[----:B------:R-:W-:Y:S02]  /*2830*/  R2UR UR4, R47 ;  /* 0x000000002f0472ca */ /* 0x000fe400000e0000 */
[C---:B------:R-:W-:Y:S02]  /*2840*/  ISETP.NE.AND P0, PT, R11.reuse, 0x2, PT ;  /* 0x000000020b00780c */ /* 0x040fe40003f05270 */
[----:B------:R-:W-:Y:S02]  /*2850*/  PLOP3.LUT P1, PT, PT, PT, PT, 0x80, 0x8 ;  /* 0x000000000008781c */ /* 0x000fe40003f2f070 */
[----:B-1----:R-:W-:Y:S02]  /*2860*/  SEL R0, RZ, 0x1, P0 ;  /* 0x00000001ff007807 */ /* 0x002fe40000000000 */
[----:B------:R-:W-:-:S02]  /*2870*/  SEL R11, R11, RZ, P0 ;  /* 0x000000ff0b0b7207 */ /* 0x000fc40000000000 */
[----:B------:R-:W-:Y:S01]  /*2880*/  LOP3.LUT R10, R10, R0, RZ, 0x3c, !PT ;  /* 0x000000000a0a7212 */ /* 0x000fe200078e3cff */
[----:B------:R-:W-:Y:S02]  /*2890*/  UIADD3 UR16, UPT, UPT, UR40, UR5, URZ ;  /* 0x0000000528107290 */ /* 0x000fe4000fffe0ff */
[----:B------:R-:W-:Y:S01]  /*28a0*/  UIADD3 UR20, UPT, UPT, UR39, UR4, URZ ;  /* 0x0000000427147290 */ /* 0x000fe2000fffe0ff */
[----:B------:R-:W-:Y:S11]  /*28b0*/  BRA.U UP1, `(.L_x_42) ;  /* 0xfffffff101447547 */ /* 0x000ff6000b83ffff */
[----:B------:R-:W-:Y:S01]  /*28c0*/  UIADD3 UR21, UPT, UPT, UR21, 0x18, URZ ;  /* 0x0000001815157890 */ /* 0x000fe2000fffe0ff */
[----:B------:R-:W-:-:S03]  /*28d0*/  SHF.L.U32 R2, R12, 0x1f, RZ ;  /* 0x0000001f0c027819 */ /* 0x000fc600000006ff */
[----:B------:R-:W-:-:S09]  /*28e0*/  ULEA UR4, UR7, UR21, 0x3 ;  /* 0x0000001507047291 */ /* 0x000fd2000f8e18ff */
[----:B------:R-:W1:Y:S02]  /*28f0*/  SYNCS.PHASECHK.TRANS64.TRYWAIT P0, [UR4], R2 ;  /* 0x00000002ff0075a7 */ /* 0x000e640008001104 */
[----:B-1----:R-:W-:Y:S05]  /*2900*/  @!P0 BRA `(.L_x_43) ;  /* 0x0000005c00848947 */ /* 0x002fea0003800000 */
.L_x_142:
[----:B------:R-:W-:-:S04]  /*2910*/  UIADD3 UR4, UPT, UPT, UR7, 0x1, URZ ;  /* 0x0000000107047890 */ /* 0x000fc8000fffe0ff */
[----:B------:R-:W-:-:S04]  /*2920*/  UISETP.NE.AND UP0, UPT, UR4, 0x3, UPT ;  /* 0x000000030400788c */ /* 0x000fc8000bf05270 */
[----:B------:R-:W-:Y:S02]  /*2930*/  USEL UR6, URZ, 0x1, UP0 ;  /* 0x00000001ff067887 */ /* 0x000fe40008000000 */
[----:B------:R-:W-:-:S04]  /*2940*/  USEL UR4, UR4, URZ, UP0 ;  /* 0x000000ff04047287 */ /* 0x000fc80008000000 */
[----:B------:R-:W-:Y:S01]  /*2950*/  ULEA UR5, UR4, UR21, 0x3 ;  /* 0x0000001504057291 */ /* 0x000fe2000f8e18ff */
[----:B------:R-:W-:-:S04]  /*2960*/  LOP3.LUT R12, R12, UR6, RZ, 0x3c, !PT ;  /* 0x000000060c0c7c12 */ /* 0x000fc8000f8e3cff */
[----:B-1----:R-:W-:-:S04]  /*2970*/  SHF.L.U32 R2, R12, 0x1f, RZ ;  /* 0x0000001f0c027819 */ /* 0x002fc800000006ff */
[----:B------:R-:W1:Y:S02]  /*2980*/  SYNCS.PHASECHK.TRANS64.TRYWAIT P0, [UR5], R2 ;  /* 0x00000002ff0075a7 */ /* 0x000e640008001105 */
[----:B-1----:R-:W-:Y:S05]  /*2990*/  @!P0 BRA `(.L_x_44) ;  /* 0x0000005c00788947 */ /* 0x002fea0003800000 */
.L_x_144:
[----:B------:R-:W-:-:S04]  /*29a0*/  UIADD3 UR4, UPT, UPT, UR4, 0x1, URZ ;  /* 0x0000000104047890 */ /* 0x000fc8000fffe0ff */
[----:B------:R-:W-:-:S04]  /*29b0*/  UISETP.NE.AND UP0, UPT, UR4, 0x3, UPT ;  /* 0x000000030400788c */ /* 0x000fc8000bf05270 */
[----:B------:R-:W-:Y:S02]  /*29c0*/  USEL UR5, URZ, 0x1, UP0 ;  /* 0x00000001ff057887 */ /* 0x000fe40008000000 */
[----:B------:R-:W-:-:S04]  /*29d0*/  USEL UR4, UR4, URZ, UP0 ;  /* 0x000000ff04047287 */ /* 0x000fc80008000000 */
[----:B------:R-:W-:Y:S01]  /*29e0*/  ULEA UR4, UR4, UR21, 0x3 ;  /* 0x0000001504047291 */ /* 0x000fe2000f8e18ff */
[----:B-1----:R-:W-:-:S04]  /*29f0*/  LOP3.LUT R2, R12, UR5, RZ, 0x3c, !PT ;  /* 0x000000050c027c12 */ /* 0x002fc8000f8e3cff */
[----:B------:R-:W-:Y:S01]  /*2a00*/  SHF.L.U32 R2, R2, 0x1f, RZ ;  /* 0x0000001f02027819 */ /* 0x000fe200000006ff */
[----:B------:R-:W-:-:S07]  /*2a10*/  IMAD.U32 R0, RZ, RZ, UR4 ;  /* 0x00000004ff007e24 */ /* 0x000fce000f8e00ff */
.L_x_45:
[----:B-1----:R1:W3:Y:S02]  /*2a20*/  SYNCS.PHASECHK.TRANS64.TRYWAIT P0, [R0+URZ], R2 ;  /* 0x00000002000075a7 */ /* 0x0022e400080011ff */
[----:B---3--:R-:W-:Y:S05]  /*2a30*/  @!P0 NANOSLEEP.SYNCS 0x989680 ;  /* 0x009896800000895d */ /* 0x008fea0003900000 */
[----:B------:R-:W3:Y:S02]  /*2a40*/  @!P0 SYNCS.PHASECHK.TRANS64 P0, [R0+URZ], R2 ;  /* 0x00000002000085a7 */ /* 0x000ee400080010ff */
[----:B--23--:R-:W-:Y:S05]  /*2a50*/  @P0 EXIT ;  /* 0x000000000000094d */ /* 0x00cfea0003800000 */
[----:B------:R-:W-:Y:S05]  /*2a60*/  BRA `(.L_x_45) ;  /* 0xfffffffc00ec7947 */ /* 0x000fea000383ffff */
.L_x_22:
[----:B------:R-:W2:Y:S02]  /*2a70*/  S2UR UR4, SR_CgaCtaId ;  /* 0x00000000000479c3 */ /* 0x000ea40000008800 */
[----:B--2---:R-:W-:-:S04]  /*2a80*/  UISETP.NE.AND UP0, UPT, UR4, URZ, UPT ;  /* 0x000000ff0400728c */ /* 0x004fc8000bf05270 */
[----:B------:R-:W-:-:S09]  /*2a90*/  UISETP.NE.OR UP0, UPT, UR17, 0x1, UP0 ;  /* 0x000000011100788c */ /* 0x000fd20008705670 */
[----:B------:R-:W-:Y:S05]  /*2aa0*/  BRA.U UP0, `(.L_x_46) ;  /* 0x00000005004c7547 */ /* 0x000fea000b800000 */
[----:B------:R-:W2:Y:S01]  /*2ab0*/  S2UR UR5, SR_CgaCtaId ;  /* 0x00000000000579c3 */ /* 0x000ea20000008800 */
[----:B------:R-:W-:Y:S01]  /*2ac0*/  UMOV UR4, 0x400 ;  /* 0x0000040000047882 */ /* 0x000fe20000000000 */
[----:B------:R-:W-:Y:S01]  /*2ad0*/  ISETP.GE.U32.AND P2, PT, R0, 0x4, PT ;  /* 0x000000040000780c */ /* 0x000fe20003f46070 */
[----:B------:R-:W-:Y:S01]  /*2ae0*/  IMAD.MOV.U32 R12, RZ, RZ, 0x1 ;  /* 0x00000001ff0c7424 */ /* 0x000fe200078e00ff */
[----:B------:R-:W-:Y:S02]  /*2af0*/  CS2R R10, SRZ ;  /* 0x00000000000a7805 */ /* 0x000fe4000001ff00 */
[----:B------:R-:W-:Y:S01]  /*2b00*/  CS2R R8, SRZ ;  /* 0x0000000000087805 */ /* 0x000fe2000001ff00 */
[----:B--2---:R-:W-:-:S03]  /*2b10*/  ULEA UR6, UR5, UR4, 0x18 ;  /* 0x0000000405067291 */ /* 0x004fc6000f8ec0ff */
[----:B------:R-:W-:-:S09]  /*2b20*/  UMOV UR5, URZ ;  /* 0x000000ff00057c82 */ /* 0x000fd20008000000 */
.L_x_50:
[----:B------:R-:W-:Y:S02]  /*2b30*/  LEA R2, R8, UR6, 0x3 ;  /* 0x0000000608027c11 */ /* 0x000fe4000f8e18ff */
[----:B------:R-:W-:-:S03]  /*2b40*/  SHF.L.U32 R4, R9, 0x1f, RZ ;  /* 0x0000001f09047819 */ /* 0x000fc600000006ff */
[----:B------:R-:W-:Y:S01]  /*2b50*/  VIADD R5, R2, 0xf0 ;  /* 0x000000f002057836 */ /* 0x000fe20000000000 */
[----:B------:R-:W2:Y:S02]  /*2b60*/  SYNCS.PHASECHK.TRANS64.TRYWAIT P0, [R2+URZ+0xe0], R4 ;  /* 0x0000e004020075a7 */ /* 0x000ea400080011ff */
[----:B--2---:R-:W-:Y:S05]  /*2b70*/  @!P0 BRA `(.L_x_47) ;  /* 0x0000005c00188947 */ /* 0x004fea0003800000 */
.L_x_145:
[----:B------:R-:W-:Y:S01]  /*2b80*/  ULEA UR4, UR5, UR6, 0x3 ;  /* 0x0000000605047291 */ /* 0x000fe2000f8e18ff */
[----:B--2---:R-:W-:Y:S01]  /*2b90*/  PRMT R2, RZ, 0x654, R5 ;  /* 0x00000654ff027816 */ /* 0x004fe20000000005 */
[----:B------:R-:W-:Y:S01]  /*2ba0*/  @!P2 IMAD.MOV.U32 R4, RZ, RZ, 0x10 ;  /* 0x00000010ff04a424 */ /* 0x000fe200078e00ff */
[----:B------:R-:W-:Y:S01]  /*2bb0*/  SHF.L.U32 R5, R12, 0x1f, RZ ;  /* 0x0000001f0c057819 */ /* 0x000fe200000006ff */
[----:B------:R-:W-:Y:S01]  /*2bc0*/  UIADD3 UR7, UPT, UPT, UR4, 0x80, URZ ;  /* 0x0000008004077890 */ /* 0x000fe2000fffe0ff */
[----:B------:R2:W-:Y:S05]  /*2bd0*/  SYNCS.ARRIVE.TRANS64.RED.A1T0 RZ, [R2+URZ], RZ ;  /* 0x000000ff02ff79a7 */ /* 0x0005ea00081004ff */
[----:B------:R-:W-:Y:S01]  /*2be0*/  IMAD.U32 R6, RZ, RZ, UR7 ;  /* 0x00000007ff067e24 */ /* 0x000fe2000f8e00ff */
[----:B------:R-:W3:Y:S04]  /*2bf0*/  SYNCS.PHASECHK.TRANS64.TRYWAIT P0, [UR4+0x90], R5 ;  /* 0x00009005ff0075a7 */ /* 0x000ee80008001104 */
[----:B------:R-:W-:Y:S01]  /*2c00*/  PRMT R6, R0, 0x654, R6 ;  /* 0x0000065400067816 */ /* 0x000fe20000000006 */
[----:B--23--:R-:W-:Y:S06]  /*2c10*/  @!P0 BRA `(.L_x_48) ;  /* 0x0000005c00048947 */ /* 0x00cfec0003800000 */
.L_x_147:
[----:B------:R-:W-:Y:S01]  /*2c20*/  ULEA UR8, UR5, UR6, 0x4 ;  /* 0x0000000605087291 */ /* 0x000fe2000f8e20ff */
[----:B------:R-:W-:Y:S01]  /*2c30*/  SEL R3, R6, R3, !P2 ;  /* 0x0000000306037207 */ /* 0x000fe20005000000 */
[----:B------:R-:W-:Y:S01]  /*2c40*/  UIADD3 UR9, UPT, UPT, UR4, 0x80, URZ ;  /* 0x0000008004097890 */ /* 0x000fe2000fffe0ff */
[----:B--2---:R-:W-:Y:S01]  /*2c50*/  LEA R2, R11, UR6, 0x3 ;  /* 0x000000060b027c11 */ /* 0x004fe2000f8e18ff */
[----:B------:R-:W-:Y:S01]  /*2c60*/  UIADD3 UR8, UPT, UPT, UR8, 0x110, URZ ;  /* 0x0000011008087890 */ /* 0x000fe2000fffe0ff */
[----:B------:R2:W-:Y:S01]  /*2c70*/  @!P2 SYNCS.ARRIVE.TRANS64.RED RZ, [R3+URZ], R4 ;  /* 0x0000000403ffa9a7 */ /* 0x0005e200080004ff */
[----:B------:R-:W-:Y:S01]  /*2c80*/  UIADD3 UR4, UPT, UPT, UR5, 0x1, URZ ;  /* 0x0000000105047890 */ /* 0x000fe2000fffe0ff */
[----:B------:R-:W-:-:S03]  /*2c90*/  VIADD R8, R8, 0x1 ;  /* 0x0000000108087836 */ /* 0x000fc60000000000 */
[----:B------:R-:W-:Y:S02]  /*2ca0*/  UISETP.NE.AND UP0, UPT, UR4, 0x2, UPT ;  /* 0x000000020400788c */ /* 0x000fe4000bf05270 */
[----:B------:R-:W-:Y:S01]  /*2cb0*/  ISETP.NE.AND P0, PT, R8, 0x2, PT ;  /* 0x000000020800780c */ /* 0x000fe20003f05270 */
[----:B------:R-:W-:Y:S06]  /*2cc0*/  UGETNEXTWORKID.BROADCAST [UR8], [UR9] ;  /* 0x00000000080073ca */ /* 0x000fec0008000100 */
[----:B------:R-:W-:Y:S02]  /*2cd0*/  USEL UR7, URZ, 0x1, UP0 ;  /* 0x00000001ff077887 */ /* 0x000fe40008000000 */
[----:B------:R-:W-:-:S04]  /*2ce0*/  USEL UR5, UR4, URZ, UP0 ;  /* 0x000000ff04057287 */ /* 0x000fc80008000000 */
[----:B------:R-:W-:Y:S02]  /*2cf0*/  LOP3.LUT R12, R12, UR7, RZ, 0x3c, !PT ;  /* 0x000000070c0c7c12 */ /* 0x000fe4000f8e3cff */
[----:B--2---:R-:W-:-:S04]  /*2d00*/  SHF.L.U32 R4, R10, 0x1f, RZ ;  /* 0x0000001f0a047819 */ /* 0x004fc800000006ff */
[----:B------:R-:W2:Y:S02]  /*2d10*/  SYNCS.PHASECHK.TRANS64.TRYWAIT P1, [R2+URZ+0x80], R4 ;  /* 0x00008004020075a7 */ /* 0x000ea400080211ff */
[----:B--2---:R-:W-:Y:S05]  /*2d20*/  @!P1 BRA `(.L_x_49) ;  /* 0x0000005800d89947 */ /* 0x004fea0003800000 */
.L_x_148:
[C---:B--2---:R-:W-:Y:S01]  /*2d30*/  LEA R4, R11.reuse, UR6, 0x4 ;  /* 0x000000060b047c11 */ /* 0x044fe2000f8e20ff */
[----:B------:R-:W-:Y:S01]  /*2d40*/  VIADD R2, R2, 0x90 ;  /* 0x0000009002027836 */ /* 0x000fe20000000000 */
[----:B------:R-:W-:Y:S01]  /*2d50*/  SEL R8, R8, RZ, P0 ;  /* 0x000000ff08087207 */ /* 0x000fe20000000000 */
[----:B------:R-:W-:-:S03]  /*2d60*/  VIADD R11, R11, 0x1 ;  /* 0x000000010b0b7836 */ /* 0x000fc60000000000 */
[----:B------:R-:W2:Y:S01]  /*2d70*/  LDS.128 R4, [R4+0x110] ;  /* 0x0001100004047984 */ /* 0x000ea20000000c00 */
[----:B------:R-:W-:Y:S02]  /*2d80*/  PRMT R2, RZ, 0x654, R2 ;  /* 0x00000654ff027816 */ /* 0x000fe40000000002 */
[C---:B------:R-:W-:Y:S01]  /*2d90*/  ISETP.NE.AND P1, PT, R11.reuse, 0x2, PT ;  /* 0x000000020b00780c */ /* 0x040fe20003f25270 */
[----:B------:R-:W-:Y:S01]  /*2da0*/  @!PT LDS RZ, [RZ] ;  /* 0x00000000fffff984 */ /* 0x000fe20000000800 */
[----:B------:R-:W-:Y:S01]  /*2db0*/  @!PT LDS RZ, [RZ] ;  /* 0x00000000fffff984 */ /* 0x000fe20000000800 */
[----:B------:R-:W-:Y:S01]  /*2dc0*/  @!PT LDS RZ, [RZ] ;  /* 0x00000000fffff984 */ /* 0x000fe20000000800 */
[----:B------:R-:W-:Y:S01]  /*2dd0*/  @!PT LDS RZ, [RZ] ;  /* 0x00000000fffff984 */ /* 0x000fe20000000800 */
[----:B------:R3:W-:Y:S06]  /*2de0*/  MEMBAR.ALL.CTA ;  /* 0x0000000000007992 */ /* 0x0007ec0000008000 */
[----:B---3--:R-:W3:Y:S01]  /*2df0*/  FENCE.VIEW.ASYNC.S ;  /* 0x00000000000073c6 */ /* 0x008ee20000000000 */
[----:B------:R-:W-:Y:S01]  /*2e00*/  SEL R11, R11, RZ, P1 ;  /* 0x000000ff0b0b7207 */ /* 0x000fe20000800000 */
[----:B---3--:R3:W-:Y:S01]  /*2e10*/  SYNCS.ARRIVE.TRANS64.RED.A1T0 RZ, [R2+URZ], RZ ;  /* 0x000000ff02ff79a7 */ /* 0x0087e200081004ff */
[----:B--2---:R-:W-:-:S02]  /*2e20*/  LOP3.LUT P3, RZ, R6, 0x1, RZ, 0xc0, !PT ;  /* 0x0000000106ff7812 */ /* 0x004fc4000786c0ff */
[----:B------:R-:W-:-:S04]  /*2e30*/  SEL R4, RZ, 0x1, P1 ;  /* 0x00000001ff047807 */ /* 0x000fc80000800000 */
[----:B------:R-:W-:Y:S02]  /*2e40*/  LOP3.LUT R10, R10, R4, RZ, 0x3c, !PT ;  /* 0x000000040a0a7212 */ /* 0x000fe400078e3cff */
[----:B---3--:R-:W-:-:S04]  /*2e50*/  SEL R2, RZ, 0x1, P0 ;  /* 0x00000001ff027807 */ /* 0x008fc80000000000 */
[----:B------:R-:W-:Y:S01]  /*2e60*/  LOP3.LUT R9, R9, R2, RZ, 0x3c, !PT ;  /* 0x0000000209097212 */ /* 0x000fe200078e3cff */
[----:B------:R-:W-:Y:S06]  /*2e70*/  @P3 BRA `(.L_x_50) ;  /* 0xfffffffc002c3947 */ /* 0x000fec000383ffff */
[----:B------:R-:W-:Y:S01]  /*2e80*/  ULEA UR4, UR5, UR6, 0x3 ;  /* 0x0000000605047291 */ /* 0x000fe2000f8e18ff */
[----:B------:R-:W-:-:S08]  /*2e90*/  SHF.L.U32 R2, R12, 0x1f, RZ ;  /* 0x0000001f0c027819 */ /* 0x000fd000000006ff */
[----:B------:R-:W2:Y:S02]  /*2ea0*/  SYNCS.PHASECHK.TRANS64 P0, [UR4+0x90], R2 ;  /* 0x00009002ff0075a7 */ /* 0x000ea40008001004 */
[----:B--2---:R-:W-:Y:S05]  /*2eb0*/  @P0 BRA `(.L_x_51) ;  /* 0x0000000000080947 */ /* 0x004fea0003800000 */
[----:B------:R-:W2:Y:S02]  /*2ec0*/  SYNCS.PHASECHK.TRANS64.TRYWAIT P0, [UR4+0x90], R2 ;  /* 0x00009002ff0075a7 */ /* 0x000ea40008001104 */
[----:B--2---:R-:W-:Y:S05]  /*2ed0*/  @!P0 BRA `(.L_x_52) ;  /* 0x0000005800808947 */ /* 0x004fea0003800000 */
.L_x_51:
[----:B------:R-:W-:-:S04]  /*2ee0*/  UIADD3 UR7, UPT, UPT, UR5, 0x1, URZ ;  /* 0x0000000105077890 */ /* 0x000fc8000fffe0ff */
[----:B------:R-:W-:-:S04]  /*2ef0*/  UISETP.NE.AND UP0, UPT, UR7, 0x2, UPT ;  /* 0x000000020700788c */ /* 0x000fc8000bf05270 */
[----:B------:R-:W-:Y:S02]  /*2f00*/  USEL UR8, URZ, 0x1, UP0 ;  /* 0x00000001ff087887 */ /* 0x000fe40008000000 */
[----:B------:R-:W-:-:S04]  /*2f10*/  USEL UR7, UR7, URZ, UP0 ;  /* 0x000000ff07077287 */ /* 0x000fc80008000000 */
[----:B------:R-:W-:Y:S01]  /*2f20*/  ULEA UR7, UR7, UR6, 0x3 ;  /* 0x0000000607077291 */ /* 0x000fe2000f8e18ff */
[----:B--2---:R-:W-:-:S04]  /*2f30*/  LOP3.LUT R2, R12, UR8, RZ, 0x3c, !PT ;  /* 0x000000080c027c12 */ /* 0x004fc8000f8e3cff */
[----:B------:R-:W-:-:S04]  /*2f40*/  SHF.L.U32 R0, R2, 0x1f, RZ ;  /* 0x0000001f02007819 */ /* 0x000fc800000006ff */
[----:B------:R-:W2:Y:S02]  /*2f50*/  SYNCS.PHASECHK.TRANS64 P0, [UR7+0x90], R0 ;  /* 0x00009000ff0075a7 */ /* 0x000ea40008001007 */
[----:B-12---:R-:W-:Y:S05]  /*2f60*/  @P0 EXIT ;  /* 0x000000000000094d */ /* 0x006fea0003800000 */
[----:B------:R-:W-:Y:S02]  /*2f70*/  SHF.L.U32 R2, R2, 0x1f, RZ ;  /* 0x0000001f02027819 */ /* 0x000fe400000006ff */
[----:B------:R-:W-:-:S07]  /*2f80*/  MOV R0, UR7 ;  /* 0x0000000700007c02 */ /* 0x000fce0008000f00 */
.L_x_53:
[----:B-1----:R1:W2:Y:S02]  /*2f90*/  SYNCS.PHASECHK.TRANS64.TRYWAIT P0, [R0+URZ+0x90], R2 ;  /* 0x00009002000075a7 */ /* 0x0022a400080011ff */
[----:B--2---:R-:W-:Y:S05]  /*2fa0*/  @!P0 NANOSLEEP.SYNCS 0x989680 ;  /* 0x009896800000895d */ /* 0x004fea0003900000 */
[----:B------:R-:W2:Y:S02]  /*2fb0*/  @!P0 SYNCS.PHASECHK.TRANS64 P0, [R0+URZ+0x90], R2 ;  /* 0x00009002000085a7 */ /* 0x000ea400080010ff */
[----:B--2---:R-:W-:Y:S05]  /*2fc0*/  @P0 EXIT ;  /* 0x000000000000094d */ /* 0x004fea0003800000 */
[----:B------:R-:W-:Y:S05]  /*2fd0*/  BRA `(.L_x_53) ;  /* 0xfffffffc00ec7947 */ /* 0x000fea000383ffff */
.L_x_46:
[----:B------:R-:W-:Y:S05]  /*2fe0*/  BRA.U UP4, `(.L_x_54) ;  /* 0x0000000d04a07547 */ /* 0x000fea000b800000 */
[----:B------:R-:W2:Y:S01]  /*2ff0*/  S2UR UR7, SR_CgaCtaId ;  /* 0x00000000000779c3 */ /* 0x000ea20000008800 */
[----:B------:R-:W-:Y:S01]  /*3000*/  UMOV UR4, 0x40 ;  /* 0x0000004000047882 */ /* 0x000fe20000000000 */
[----:B------:R-:W-:Y:S01]  /*3010*/  NOP ;  /* 0x0000000000007918 */ /* 0x000fe20000000000 */
[----:B------:R-:W-:Y:S01]  /*3020*/  UMOV UR6, 0x400 ;  /* 0x0000040000067882 */ /* 0x000fe20000000000 */
[----:B--2---:R-:W-:Y:S02]  /*3030*/  ULEA UR5, UR7, UR4, 0x18 ;  /* 0x0000000407057291 */ /* 0x004fe4000f8ec0ff */
[----:B------:R-:W-:-:S07]  /*3040*/  ULEA UR6, UR7, UR6, 0x18 ;  /* 0x0000000607067291 */ /* 0x000fce000f8ec0ff */
[----:B------:R-:W2:Y:S02]  /*3050*/  LDS.U8 R0, [UR5+0x1c] ;  /* 0x00001c05ff007984 */ /* 0x000ea40008000000 */
[----:B--2---:R-:W-:-:S13]  /*3060*/  ISETP.NE.AND P0, PT, R0, RZ, PT ;  /* 0x000000ff0000720c */ /* 0x004fda0003f05270 */
[----:B------:R-:W-:Y:S05]  /*3070*/  @P0 BRA `(.L_x_55) ;  /* 0x0000000000580947 */ /* 0x000fea0003800000 */
[----:B------:R-:W-:-:S13]  /*3080*/  ELECT P0, URZ, PT ;  /* 0x0000000000ff782f */ /* 0x000fda0003800000 */
[----:B------:R-:W-:Y:S05]  /*3090*/  @!P0 BRA `(.L_x_56) ;  /* 0x0000000000608947 */ /* 0x000fea0003800000 */
[----:B------:R-:W-:Y:S01]  /*30a0*/  UMOV UR4, 0x10 ;  /* 0x0000001000047882 */ /* 0x000fe20000000000 */
[----:B------:R-:W-:Y:S01]  /*30b0*/  HFMA2 R0, -RZ, RZ, 0, 5.9604644775390625e-08 ;  /* 0x00000001ff007431 */ /* 0x000fe200000001ff */
[----:B------:R-:W-:-:S03]  /*30c0*/  MOV R3, 0xffff ;  /* 0x0000ffff00037802 */ /* 0x000fc60000000f00 */
[----:B------:R-:W-:Y:S04]  /*30d0*/  DEPBAR.LE SB2, 0x36 ;  /* 0x0000ad800000791a */ /* 0x000fe80000000000 */
[----:B------:R-:W2:Y:S02]  /*30e0*/  UTCATOMSWS.FIND_AND_SET.ALIGN UP0, UR4, UR4 ;  /* 0x00000004000475e3 */ /* 0x000ea40008000800 */
[----:B--2---:R-:W-:Y:S01]  /*30f0*/  MOV R4, UR4 ;  /* 0x0000000400047c02 */ /* 0x004fe20008000f00 */
[----:B------:R-:W-:Y:S06]  /*3100*/  BRA.U UP0, `(.L_x_57) ;  /* 0x0000000100187547 */ /* 0x000fec000b800000 */
.L_x_58:
[----:B------:R-:W-:Y:S05]  /*3110*/  NANOSLEEP 0x64 ;  /* 0x000000640000795d */ /* 0x000fea0003800000 */
[----:B------:R-:W-:-:S05]  /*3120*/  UMOV UR4, 0x10 ;  /* 0x0000001000047882 */ /* 0x000fca0000000000 */
[----:B------:R-:W-:Y:S04]  /*3130*/  DEPBAR.LE SB2, 0x36 ;  /* 0x0000ad800000791a */ /* 0x000fe80000000000 */
[----:B------:R-:W2:Y:S02]  /*3140*/  UTCATOMSWS.FIND_AND_SET.ALIGN UP0, UR4, UR4 ;  /* 0x00000004000475e3 */ /* 0x000ea40008000800 */
[----:B--2---:R-:W-:Y:S01]  /*3150*/  MOV R4, UR4 ;  /* 0x0000000400047c02 */ /* 0x004fe20008000f00 */
[----:B------:R-:W-:Y:S05]  /*3160*/  BRA.U !UP0, `(.L_x_58) ;  /* 0xfffffffd08e87547 */ /* 0x000fea000b83ffff */
.L_x_57:
[-C--:B------:R-:W-:Y:S02]  /*3170*/  SHF.L.U32 R3, R3, R4.reuse, RZ ;  /* 0x0000000403037219 */ /* 0x080fe400000006ff */
[----:B------:R-:W-:Y:S01]  /*3180*/  SHF.L.U32 R0, R0, R4, RZ ;  /* 0x0000000400007219 */ /* 0x000fe200000006ff */
[----:B------:R-:W-:Y:S02]  /*3190*/  IMAD.SHL.U32 R4, R4, 0x20, RZ ;  /* 0x0000002004047824 */ /* 0x000fe400078e00ff */
[----:B------:R2:W-:Y:S04]  /*31a0*/  ATOMS.OR RZ, [UR5+0x14], R3 ;  /* 0x00001403ffff798c */ /* 0x0005e8000b000005 */
[----:B------:R2:W-:Y:S04]  /*31b0*/  ATOMS.OR RZ, [UR5+0x18], R0 ;  /* 0x00001800ffff798c */ /* 0x0005e8000b000005 */
[----:B------:R2:W-:Y:S01]  /*31c0*/  STS [UR6+0x130], R4 ;  /* 0x00013004ff007988 */ /* 0x0005e20008000806 */
[----:B------:R-:W-:Y:S05]  /*31d0*/  BRA `(.L_x_56) ;  /* 0x0000000000107947 */ /* 0x000fea0003800000 */
.L_x_55:
[----:B------:R-:W-:Y:S02]  /*31e0*/  MOV R0, 0xffffffff ;  /* 0xffffffff00007802 */ /* 0x000fe40000000f00 */
[----:B------:R-:W-:-:S03]  /*31f0*/  MOV R4, 0x3220 ;  /* 0x0000322000047802 */ /* 0x000fc60000000f00 */
[----:B------:R2:W-:Y:S04]  /*3200*/  STS [UR6+0x130], R0 ;  /* 0x00013000ff007988 */ /* 0x0005e80008000806 */
[----:B-12--5:R-:W-:Y:S05]  /*3210*/  CALL.REL.NOINC `($__internal_1_$__cuda_sm10x_tcgen05_guardrail_trap_phase_invalid_during_alloc) ;  /* 0x0000005c00c87944 */ /* 0x026fea0003c00000 */
.L_x_56:
[----:B------:R-:W-:Y:S05]  /*3220*/  WARPSYNC.ALL ;  /* 0x0000000000007948 */ /* 0x000fea0003800000 */
[----:B------:R-:W3:Y:S01]  /*3230*/  S2UR UR4, SR_CgaCtaId ;  /* 0x00000000000479c3 */ /* 0x000ee20000008800 */
[----:B------:R-:W-:Y:S01]  /*3240*/  UMOV UR17, 0x400 ;  /* 0x0000040000117882 */ /* 0x000fe20000000000 */
[----:B------:R-:W-:-:S06]  /*3250*/  NOP ;  /* 0x0000000000007918 */ /* 0x000fcc0000000000 */
[----:B------:R-:W-:Y:S06]  /*3260*/  BAR.ARV 0x6, 0xa0 ;  /* 0x0182800000007b1d */ /* 0x000fec0000002000 */
[----:B------:R-:W4:Y:S01]  /*3270*/  LDCU UR5, c[0x0][0x38c] ;  /* 0x00007180ff0577ac */ /* 0x000f220008000800 */
[----:B------:R-:W-:Y:S01]  /*3280*/  LOP3.LUT R2, R2, 0xffff, RZ, 0xc0, !PT ;  /* 0x0000ffff02027812 */ /* 0x000fe200078ec0ff */
[----:B------:R-:W-:Y:S01]  /*3290*/  IMAD.MOV.U32 R11, RZ, RZ, 0x1 ;  /* 0x00000001ff0b7424 */ /* 0x000fe200078e00ff */
[----:B------:R-:W-:Y:S01]  /*32a0*/  CS2R R8, SRZ ;  /* 0x0000000000087805 */ /* 0x000fe2000001ff00 */
[----:B------:R-:W1:Y:S01]  /*32b0*/  LDCU UR8, c[0x0][0x38c] ;  /* 0x00007180ff0877ac */ /* 0x000e620008000800 */
[----:B------:R-:W-:Y:S01]  /*32c0*/  R2UR UR19, R2 ;  /* 0x00000000021372ca */ /* 0x000fe200000e0000 */
[----:B------:R-:W-:Y:S01]  /*32d0*/  IMAD.MOV.U32 R10, RZ, RZ, RZ ;  /* 0x000000ffff0a7224 */ /* 0x000fe200078e00ff */
[----:B------:R-:W-:Y:S01]  /*32e0*/  UMOV UR22, URZ ;  /* 0x000000ff00167c82 */ /* 0x000fe20008000000 */
[----:B------:R-:W-:Y:S01]  /*32f0*/  UMOV UR14, URZ ;  /* 0x000000ff000e7c82 */ /* 0x000fe20008000000 */
[----:B---3--:R-:W-:Y:S01]  /*3300*/  ULEA UR17, UR4, UR17, 0x18 ;  /* 0x0000001104117291 */ /* 0x008fe2000f8ec0ff */
[----:B------:R-:W-:Y:S01]  /*3310*/  UMOV UR26, 0x0 ;  /* 0x00000000001a7882 */ /* 0x000fe20000000000 */
[----:B------:R-:W-:-:S02]  /*3320*/  UMOV UR27, 0x4200010 ;  /* 0x04200010001b7882 */ /* 0x000fc40000000000 */
[----:B------:R-:W-:Y:S02]  /*3330*/  UIADD3 UR6, UPT, UPT, UR17, 0x4400, URZ ;  /* 0x0000440011067890 */ /* 0x000fe4000fffe0ff */
[----:B------:R-:W-:Y:S02]  /*3340*/  UIADD3 UR7, UPT, UPT, UR17, 0x7400, URZ ;  /* 0x0000740011077890 */ /* 0x000fe4000fffe0ff */
[----:B----4-:R-:W-:Y:S01]  /*3350*/  UIADD3 UR5, UPT, UPT, UR5, 0x1f, URZ ;  /* 0x0000001f05057890 */ /* 0x010fe2000fffe0ff */
[----:B--2---:R-:W2:Y:S01]  /*3360*/  LDS R0, [UR17+0x130] ;  /* 0x00013011ff007984 */ /* 0x004ea20008000800 */
[----:B------:R-:W-:Y:S02]  /*3370*/  USHF.R.U32.HI UR6, URZ, 0x4, UR6 ;  /* 0x00000004ff067899 */ /* 0x000fe40008011606 */
[----:B------:R-:W-:Y:S02]  /*3380*/  USHF.R.S32.HI UR4, URZ, 0x1f, UR5 ;  /* 0x0000001fff047899 */ /* 0x000fe40008011405 */
[----:B------:R-:W-:-:S02]  /*3390*/  ULOP3.LUT UR6, UR6, 0x3fff, URZ, 0xc0, !UPT ;  /* 0x00003fff06067892 */ /* 0x000fc4000f8ec0ff */
[----:B------:R-:W-:Y:S02]  /*33a0*/  ULEA.HI UR4, UR4, UR5, URZ, 0x5 ;  /* 0x0000000504047291 */ /* 0x000fe4000f8f28ff */
[----:B------:R-:W-:Y:S02]  /*33b0*/  USHF.R.U32.HI UR5, URZ, 0x4, UR7 ;  /* 0x00000004ff057899 */ /* 0x000fe40008011607 */
[----:B------:R-:W-:Y:S02]  /*33c0*/  USHF.R.S32.HI UR28, URZ, 0x5, UR4 ;  /* 0x00000005ff1c7899 */ /* 0x000fe40008011404 */
[----:B------:R-:W-:Y:S02]  /*33d0*/  ULOP3.LUT UR5, UR5, 0x3fff, URZ, 0xc0, !UPT ;  /* 0x00003fff05057892 */ /* 0x000fe4000f8ec0ff */
[----:B------:R-:W-:Y:S02]  /*33e0*/  UISETP.LT.AND UP0, UPT, UR28, 0x1, UPT ;  /* 0x000000011c00788c */ /* 0x000fe4000bf01270 */
[----:B------:R-:W-:-:S02]  /*33f0*/  ULOP3.LUT UR20, UR6, 0x10000, URZ, 0xfc, !UPT ;  /* 0x0001000006147892 */ /* 0x000fc4000f8efcff */
[----:B------:R-:W-:Y:S02]  /*3400*/  USEL UR29, UR28, 0x1, !UP0 ;  /* 0x000000011c1d7887 */ /* 0x000fe4000c000000 */
[----:B------:R-:W-:Y:S02]  /*3410*/  ULOP3.LUT UR21, UR5, 0x10000, URZ, 0xfc, !UPT ;  /* 0x0001000005157892 */ /* 0x000fe4000f8efcff */
[----:B------:R-:W-:Y:S02]  /*3420*/  UIADD3 UR29, UPT, UPT, -UR29, URZ, URZ ;  /* 0x000000ff1d1d7290 */ /* 0x000fe4000fffe1ff */
[----:B-1----:R-:W-:Y:S01]  /*3430*/  UISETP.GE.AND UP4, UPT, UR8, 0x1, UPT ;  /* 0x000000010800788c */ /* 0x002fe2000bf86270 */
[----:B------:R-:W-:Y:S01]  /*3440*/  UMOV UR24, 0x0 ;  /* 0x0000000000187882 */ /* 0x000fe20000000000 */
[----:B------:R-:W-:Y:S01]  /*3450*/  UMOV UR25, 0x4200010 ;  /* 0x0420001000197882 */ /* 0x000fe20000000000 */
[----:B--2---:R-:W-:-:S15]  /*3460*/  R2UR UR30, R0 ;  /* 0x00000000001e72ca */ /* 0x004fde00000e0000 */
.L_x_65:
[----:B------:R-:W-:Y:S02]  /*3470*/  LEA R0, R10, UR17, 0x3 ;  /* 0x000000110a007c11 */ /* 0x000fe4000f8e18ff */
[----:B------:R-:W-:Y:S02]  /*3480*/  SHF.L.U32 R2, R9, 0x1f, RZ ;  /* 0x0000001f09027819 */ /* 0x000fe400000006ff */
[----:B------:R-:W-:Y:S01]  /*3490*/  PLOP3.LUT P0, PT, PT, PT, UP4, 0x80, 0x8 ;  /* 0x000000000008781c */ /* 0x000fe20003f0f048 */
[----:B------:R-:W-:Y:S01]  /*34a0*/  VIADD R3, R0, 0x90 ;  /* 0x0000009000037836 */ /* 0x000fe20000000000 */
[----:B-1----:R-:W1:Y:S02]  /*34b0*/  SYNCS.PHASECHK.TRANS64.TRYWAIT P1, [R0+URZ+0x80], R2 ;  /* 0x00008002000075a7 */ /* 0x002e6400080211ff */
[----:B-1-3--:R-:W-:Y:S09]  /*34c0*/  @!P1 BRA `(.L_x_59) ;  /* 0x00000054001c9947 */ /* 0x00aff20003800000 */
.L_x_150:
[----:B------:R-:W-:Y:S01]  /*34d0*/  LEA R4, R10, UR17, 0x4 ;  /* 0x000000110a047c11 */ /* 0x000fe2000f8e20ff */
[----:B------:R-:W-:Y:S01]  /*34e0*/  @UP4 ULEA UR4, UR14, UR17, 0x3 ;  /* 0x000000110e044291 */ /* 0x000fe2000f8e18ff */
[----:B------:R-:W-:Y:S01]  /*34f0*/  PLOP3.LUT P2, PT, PT, PT, PT, 0x80, 0x8 ;  /* 0x000000000008781c */ /* 0x000fe20003f4f070 */
[----:B------:R-:W-:Y:S01]  /*3500*/  ULEA UR23, UR22, UR17, 0x3 ;  /* 0x0000001116177291 */ /* 0x000fe2000f8e18ff */
[----:B------:R-:W-:Y:S02]  /*3510*/  PRMT R3, RZ, 0x654, R3 ;  /* 0x00000654ff037816 */ /* 0x000fe40000000003 */
[----:B------:R-:W2:Y:S01]  /*3520*/  LDS.128 R4, [R4+0x110] ;  /* 0x0001100004047984 */ /* 0x000ea20000000c00 */
[----:B-1----:R-:W-:Y:S02]  /*3530*/  @P0 SHF.L.U32 R2, R8, 0x1f, RZ ;  /* 0x0000001f08020819 */ /* 0x002fe400000006ff */
[----:B------:R-:W-:Y:S01]  /*3540*/  SHF.L.U32 R0, R11, 0x1f, RZ ;  /* 0x0000001f0b007819 */ /* 0x000fe200000006ff */
[----:B------:R-:W-:Y:S01]  /*3550*/  @!PT LDS RZ, [RZ] ;  /* 0x00000000fffff984 */ /* 0x000fe20000000800 */
[----:B------:R-:W-:Y:S01]  /*3560*/  @!PT LDS RZ, [RZ] ;  /* 0x00000000fffff984 */ /* 0x000fe20000000800 */
[----:B------:R-:W-:Y:S01]  /*3570*/  @!PT LDS RZ, [RZ] ;  /* 0x00000000fffff984 */ /* 0x000fe20000000800 */
[----:B------:R-:W-:Y:S01]  /*3580*/  @!PT LDS RZ, [RZ] ;  /* 0x00000000fffff984 */ /* 0x000fe20000000800 */
[----:B------:R1:W-:Y:S06]  /*3590*/  MEMBAR.ALL.CTA ;  /* 0x0000000000007992 */ /* 0x0003ec0000008000 */
[----:B-1----:R-:W1:Y:S02]  /*35a0*/  FENCE.VIEW.ASYNC.S ;  /* 0x00000000000073c6 */ /* 0x002e640000000000 */
[----:B-1----:R1:W-:Y:S01]  /*35b0*/  SYNCS.ARRIVE.TRANS64.RED.A1T0 RZ, [R3+URZ], RZ ;  /* 0x000000ff03ff79a7 */ /* 0x0023e200081004ff */
[----:B------:R1:W3:Y:S01]  /*35c0*/  @P0 SYNCS.PHASECHK.TRANS64.TRYWAIT P2, [UR4], R2 ;  /* 0x00000002ff0005a7 */ /* 0x0002e20008041104 */
[----:B------:R-:W-:Y:S01]  /*35d0*/  ULEA.HI UR4, UR22, UR22, URZ, 0x1 ;  /* 0x0000001616047291 */ /* 0x000fe2000f8f08ff */
[----:B--2---:R-:W-:-:S03]  /*35e0*/  LOP3.LUT P1, RZ, R6, 0x1, RZ, 0xc0, !PT ;  /* 0x0000000106ff7812 */ /* 0x004fc6000782c0ff */
[----:B------:R-:W-:Y:S02]  /*35f0*/  USHF.L.U32 UR18, UR4, 0x6, URZ ;  /* 0x0000000604127899 */ /* 0x000fe400080006ff */
[----:B------:R-:W-:Y:S02]  /*3600*/  ULOP3.LUT UR4, UR4, 0xffe, URZ, 0xc0, !UPT ;  /* 0x00000ffe04047892 */ /* 0x000fe4000f8ec0ff */
[----:B------:R-:W-:Y:S02]  /*3610*/  ULOP3.LUT UR18, UR18, 0xffffff80, URZ, 0xc0, !UPT ;  /* 0xffffff8012127892 */ /* 0x000fe4000f8ec0ff */
[----:B------:R-:W-:Y:S02]  /*3620*/  UIADD3 UR4, UPT, UPT, -UR4, UR22, URZ ;  /* 0x0000001604047290 */ /* 0x000fe4000fffe1ff */
[----:B------:R-:W-:Y:S01]  /*3630*/  UIADD3 UR18, UPT, UPT, UR30, UR18, URZ ;  /* 0x000000121e127290 */ /* 0x000fe2000fffe0ff */
[----:B------:R-:W2:Y:S03]  /*3640*/  SYNCS.PHASECHK.TRANS64.TRYWAIT P0, [UR23+0xc0], R0 ;  /* 0x0000c000ff0075a7 */ /* 0x000ea60008001117 */
[----:B------:R-:W-:Y:S01]  /*3650*/  ULEA UR18, UR4, UR18, 0x14 ;  /* 0x0000001204127291 */ /* 0x000fe2000f8ea0ff */
[----:B-123--:R-:W-:Y:S11]  /*3660*/  @!P0 BRA `(.L_x_60) ;  /* 0x0000005000c88947 */ /* 0x00eff60003800000 */
.L_x_152:
[----:B------:R-:W-:Y:S01]  /*3670*/  IADD3 R10, PT, PT, R10, 0x1, RZ ;  /* 0x000000010a0a7810 */ /* 0x000fe20007ffe0ff */
[----:B------:R-:W-:Y:S06]  /*3680*/  BRA.U !UP4, `(.L_x_61) ;  /* 0x000000010c987547 */ /* 0x000fec000b800000 */
[----:B------:R-:W-:Y:S01]  /*3690*/  UPLOP3.LUT UP2, UPT, UPT, UPT, UPT, 0x40, 0x4 ;  /* 0x000000000004789c */ /* 0x000fe20003f4e870 */
[----:B------:R-:W-:Y:S01]  /*36a0*/  UMOV UR16, UR29 ;  /* 0x0000001d00107c82 */ /* 0x000fe20008000000 */
[----:B------:R-:W-:Y:S01]  /*36b0*/  UMOV UR15, UR28 ;  /* 0x0000001c000f7c82 */ /* 0x000fe20008000000 */
[----:B------:R-:W-:-:S08]  /*36c0*/  UMOV UR6, UR14 ;  /* 0x0000000e00067c82 */ /* 0x000fd00008000000 */
.L_x_64:
[----:B------:R-:W-:Y:S02]  /*36d0*/  UIADD3 UR16, UPT, UPT, UR16, 0x1, URZ ;  /* 0x0000000110107890 */ /* 0x000fe4000fffe0ff */
[----:B--2---:R-:W-:Y:S02]  /*36e0*/  ULEA UR5, UR6, UR17, 0x3 ;  /* 0x0000001106057291 */ /* 0x004fe4000f8e18ff */
[----:B------:R-:W-:Y:S01]  /*36f0*/  UISETP.NE.AND UP3, UPT, UR16, URZ, UPT ;  /* 0x000000ff1000728c */ /* 0x000fe2000bf65270 */
[----:B---3--:R-:W-:Y:S10]  /*3700*/  @P2 BRA `(.L_x_62) ;  /* 0x00000000000c2947 */ /* 0x008ff40003800000 */
[----:B-1----:R-:W-:Y:S04]  /*3710*/  SHF.L.U32 R2, R8, 0x1f, RZ ;  /* 0x0000001f08027819 */ /* 0x002fe800000006ff */
[----:B------:R-:W1:Y:S02]  /*3720*/  SYNCS.PHASECHK.TRANS64.TRYWAIT P0, [UR5], R2 ;  /* 0x00000002ff0075a7 */ /* 0x000e640008001105 */
[----:B-1----:R-:W-:Y:S05]  /*3730*/  @!P0 BRA `(.L_x_63) ;  /* 0x0000005000ac8947 */ /* 0x002fea0003800000 */
.L_x_62:
[----:B------:R-:W-:Y:S01]  /*3740*/  UISETP.NE.AND UP0, UPT, UR15, 0x1, UPT ;  /* 0x000000010f00788c */ /* 0x000fe2000bf05270 */
[----:B------:R-:W-:Y:S01]  /*3750*/  PLOP3.LUT P2, PT, PT, PT, PT, 0x80, 0x8 ;  /* 0x000000000008781c */ /* 0x000fe20003f4f070 */
[----:B------:R-:W-:Y:S02]  /*3760*/  UIADD3 UR4, UPT, UPT, UR6, 0x1, URZ ;  /* 0x0000000106047890 */ /* 0x000fe4000fffe0ff */
[----:B------:R-:W-:Y:S02]  /*3770*/  ULEA UR12, UR6, UR21, 0x9 ;  /* 0x00000015060c7291 */ /* 0x000fe4000f8e48ff */
[----:B------:R-:W-:Y:S01]  /*3780*/  UISETP.NE.AND UP1, UPT, UR4, 0x3, UPT ;  /* 0x000000030400788c */ /* 0x000fe2000bf25270 */
[----:B------:R-:W-:Y:S01]  /*3790*/  PLOP3.LUT P0, PT, PT, PT, UP0, 0x80, 0x8 ;  /* 0x000000000008781c */ /* 0x000fe20003f0f008 */
[----:B------:R-:W-:Y:S02]  /*37a0*/  UIADD3 UR10, UPT, UPT, UR12, 0x2, URZ ;  /* 0x000000020c0a7890 */ /* 0x000fe4000fffe0ff */
[----:B------:R-:W-:Y:S02]  /*37b0*/  USEL UR7, URZ, 0x1, UP1 ;  /* 0x00000001ff077887 */ /* 0x000fe40008800000 */
[----:B------:R-:W-:Y:S02]  /*37c0*/  USEL UR14, UR4, URZ, UP1 ;  /* 0x000000ff040e7287 */ /* 0x000fe40008800000 */
[----:B------:R-:W-:Y:S02]  /*37d0*/  UIADD3 UR15, UPT, UPT, UR15, -0x1, URZ ;  /* 0xffffffff0f0f7890 */ /* 0x000fe4000fffe0ff */
[----:B------:R-:W-:Y:S01]  /*37e0*/  @UP0 ULEA UR4, UR14, UR17, 0x3 ;  /* 0x000000110e040291 */ /* 0x000fe2000f8e18ff */
[----:B------:R-:W-:Y:S01]  /*37f0*/  LOP3.LUT R8, R8, UR7, RZ, 0x3c, !PT ;  /* 0x0000000708087c12 */ /* 0x000fe2000f8e3cff */
[----:B------:R-:W-:Y:S01]  /*3800*/  UIADD3 UR7, UPT, UPT, UR5, 0x18, URZ ;  /* 0x0000001805077890 */ /* 0x000fe2000fffe0ff */
[----:B------:R-:W-:Y:S02]  /*3810*/  UMOV UR13, 0x80004020 ;  /* 0x80004020000d7882 */ /* 0x000fe40000000000 */
[----:B-1----:R-:W-:Y:S01]  /*3820*/  @P0 SHF.L.U32 R0, R8, 0x1f, RZ ;  /* 0x0000001f08000819 */ /* 0x002fe200000006ff */
[----:B------:R-:W-:Y:S01]  /*3830*/  UMOV UR5, 0x80004020 ;  /* 0x8000402000057882 */ /* 0x000fe20000000000 */
[----:B------:R-:W-:Y:S01]  /*3840*/  UMOV UR11, 0x80004020 ;  /* 0x80004020000b7882 */ /* 0x000fe20000000000 */
[----:B------:R-:W-:Y:S01]  /*3850*/  UMOV UR9, 0x80004020 ;  /* 0x8000402000097882 */ /* 0x000fe20000000000 */
[----:B------:R2:W3:Y:S01]  /*3860*/  @P0 SYNCS.PHASECHK.TRANS64.TRYWAIT P2, [UR4], R0 ;  /* 0x00000000ff0005a7 */ /* 0x0004e20008041104 */
[----:B------:R-:W-:Y:S03]  /*3870*/  ULEA UR4, UR6, UR20, 0x8 ;  /* 0x0000001406047291 */ /* 0x000fe6000f8e40ff */
[----:B------:R-:W-:Y:S01]  /*3880*/  UMOV UR6, UR14 ;  /* 0x0000000e00067c82 */ /* 0x000fe20008000000 */
[----:B------:R-:W-:Y:S05]  /*3890*/  UIADD3 UR8, UPT, UPT, UR4, 0x2, URZ ;  /* 0x0000000204087890 */ /* 0x000fea000fffe0ff */
[----:B------:R2:W-:Y:S01]  /*38a0*/  UTCHMMA gdesc[UR4], gdesc[UR12], tmem[UR18], tmem[UR26], idesc[UR27], UP2 ;  /* 0x00ff1a0c040075ea */ /* 0x0005e20009000012 */
[----:B------:R-:W-:Y:S03]  /*38b0*/  UPLOP3.LUT UP2, UPT, UPT, UPT, UPT, 0x80, 0x8 ;  /* 0x000000000008789c */ /* 0x000fe60003f4f070 */
[----:B------:R2:W-:Y:S01]  /*38c0*/  UTCHMMA gdesc[UR8], gdesc[UR10], tmem[UR18], tmem[UR24], idesc[UR25], UPT ;  /* 0x00ff180a080075ea */ /* 0x0005e2000b800012 */
[----:B------:R2:W-:Y:S01]  /*38d0*/  UTCBAR.MULTICAST [UR7], URZ, UR19 ;  /* 0x000000ff070073e9 */ /* 0x0005e20008000813 */
[----:B------:R-:W-:Y:S06]  /*38e0*/  BRA.U UP3, `(.L_x_64) ;  /* 0xfffffffd03787547 */ /* 0x000fec000b83ffff */
.L_x_61:
[----:B--2---:R-:W-:Y:S01]  /*38f0*/  UIADD3 UR4, UPT, UPT, UR22, 0x1, URZ ;  /* 0x0000000116047890 */ /* 0x004fe2000fffe0ff */
[C---:B------:R-:W-:Y:S01]  /*3900*/  ISETP.NE.AND P0, PT, R10.reuse, 0x2, PT ;  /* 0x000000020a00780c */ /* 0x040fe20003f05270 */
[----:B------:R-:W-:Y:S02]  /*3910*/  UIADD3 UR5, UPT, UPT, UR23, 0xa0, URZ ;  /* 0x000000a017057890 */ /* 0x000fe4000fffe0ff */
[----:B------:R-:W-:Y:S01]  /*3920*/  UISETP.NE.AND UP0, UPT, UR4, 0x4, UPT ;  /* 0x000000040400788c */ /* 0x000fe2000bf05270 */
[----:B-1----:R-:W-:Y:S02]  /*3930*/  SEL R0, RZ, 0x1, P0 ;  /* 0x00000001ff007807 */ /* 0x002fe40000000000 */
[----:B------:R-:W-:Y:S01]  /*3940*/  SEL R10, R10, RZ, P0 ;  /* 0x000000ff0a0a7207 */ /* 0x000fe20000000000 */
[----:B------:R-:W-:Y:S01]  /*3950*/  USEL UR6, URZ, 0x1, UP0 ;  /* 0x00000001ff067887 */ /* 0x000fe20008000000 */
[----:B------:R-:W-:Y:S01]  /*3960*/  LOP3.LUT R9, R9, R0, RZ, 0x3c, !PT ;  /* 0x0000000009097212 */ /* 0x000fe200078e3cff */
[----:B------:R-:W-:Y:S01]  /*3970*/  USEL UR22, UR4, URZ, UP0 ;  /* 0x000000ff04167287 */ /* 0x000fe20008000000 */
[----:B------:R1:W-:Y:S03]  /*3980*/  UTCBAR [UR5], URZ ;  /* 0x000000ff050073e9 */ /* 0x0003e600080000ff */
[----:B------:R-:W-:Y:S01]  /*3990*/  LOP3.LUT R11, R11, UR6, RZ, 0x3c, !PT ;  /* 0x000000060b0b7c12 */ /* 0x000fe2000f8e3cff */
[----:B------:R-:W-:Y:S07]  /*39a0*/  @P1 BRA `(.L_x_65) ;  /* 0xfffffff800b01947 */ /* 0x000fee000383ffff */
[----:B------:R-:W2:Y:S01]  /*39b0*/  S2UR UR8, SR_CgaCtaId ;  /* 0x00000000000879c3 */ /* 0x000ea20000008800 */
[----:B------:R-:W-:Y:S01]  /*39c0*/  ELECT P0, URZ, PT ;  /* 0x0000000000ff782f */ /* 0x000fe20003800000 */
[----:B------:R-:W-:Y:S01]  /*39d0*/  IMAD.MOV.U32 R0, RZ, RZ, 0x1 ;  /* 0x00000001ff007424 */ /* 0x000fe200078e00ff */
[----:B------:R-:W-:Y:S01]  /*39e0*/  UIADD3 UR17, UPT, UPT, UR17, 0xc0, URZ ;  /* 0x000000c011117890 */ /* 0x000fe2000fffe0ff */
[----:B------:R-:W-:Y:S01]  /*39f0*/  SHF.L.U32 R2, R11, 0x1f, RZ ;  /* 0x0000001f0b027819 */ /* 0x000fe200000006ff */
[----:B------:R-:W-:-:S03]  /*3a00*/  UMOV UR4, 0x40 ;  /* 0x0000004000047882 */ /* 0x000fc60000000000 */
[----:B------:R-:W-:Y:S01]  /*3a10*/  UVIRTCOUNT.DEALLOC.SMPOOL 0x80 ;  /* 0x000000800000784c */ /* 0x000fe20000000000 */
[----:B--2---:R-:W-:Y:S02]  /*3a20*/  ULEA UR8, UR8, UR4, 0x18 ;  /* 0x0000000408087291 */ /* 0x004fe4000f8ec0ff */
[----:B------:R-:W-:-:S07]  /*3a30*/  ULEA UR4, UR22, UR17, 0x3 ;  /* 0x0000001116047291 */ /* 0x000fce000f8e18ff */
[----:B------:R2:W-:Y:S02]  /*3a40*/  @P0 STS.U8 [UR8+0x1c], R0 ;  /* 0x00001c00ff000988 */ /* 0x0005e40008000008 */
[----:B------:R-:W4:Y:S02]  /*3a50*/  SYNCS.PHASECHK.TRANS64.TRYWAIT P0, [UR4], R2 ;  /* 0x00000002ff0075a7 */ /* 0x000f240008001104 */
[----:B--2-4-:R-:W-:Y:S05]  /*3a60*/  @!P0 BRA `(.L_x_66) ;  /* 0x0000004c00f88947 */ /* 0x014fea0003800000 */
.L_x_155:
[----:B------:R-:W-:-:S04]  /*3a70*/  UIADD3 UR4, UPT, UPT, UR22, 0x1, URZ ;  /* 0x0000000116047890 */ /* 0x000fc8000fffe0ff */
[----:B------:R-:W-:-:S04]  /*3a80*/  UISETP.NE.AND UP0, UPT, UR4, 0x4, UPT ;  /* 0x000000040400788c */ /* 0x000fc8000bf05270 */
[----:B------:R-:W-:Y:S02]  /*3a90*/  USEL UR6, URZ, 0x1, UP0 ;  /* 0x00000001ff067887 */ /* 0x000fe40008000000 */
[----:B------:R-:W-:-:S04]  /*3aa0*/  USEL UR4, UR4, URZ, UP0 ;  /* 0x000000ff04047287 */ /* 0x000fc80008000000 */
[----:B-1----:R-:W-:Y:S01]  /*3ab0*/  ULEA UR5, UR4, UR17, 0x3 ;  /* 0x0000001104057291 */ /* 0x002fe2000f8e18ff */
[----:B--2---:R-:W-:-:S04]  /*3ac0*/  LOP3.LUT R2, R11, UR6, RZ, 0x3c, !PT ;  /* 0x000000060b027c12 */ /* 0x004fc8000f8e3cff */
[----:B------:R-:W-:-:S04]  /*3ad0*/  SHF.L.U32 R3, R2, 0x1f, RZ ;  /* 0x0000001f02037819 */ /* 0x000fc800000006ff */
[----:B------:R-:W1:Y:S02]  /*3ae0*/  SYNCS.PHASECHK.TRANS64.TRYWAIT P0, [UR5], R3 ;  /* 0x00000003ff0075a7 */ /* 0x000e640008001105 */
[----:B-1----:R-:W-:Y:S05]  /*3af0*/  @!P0 BRA `(.L_x_67) ;  /* 0x0000004c00ec8947 */ /* 0x002fea0003800000 */
.L_x_157:
        /* <DEDUP_REMOVED lines=9> */
.L_x_159:
[----:B------:R-:W-:-:S04]  /*3b90*/  UIADD3 UR4, UPT, UPT, UR4, 0x1, URZ ;  /* 0x0000000104047890 */ /* 0x000fc8000fffe0ff */
[----:B------:R-:W-:-:S04]  /*3ba0*/  UISETP.NE.AND UP0, UPT, UR4, 0x4, UPT ;  /* 0x000000040400788c */ /* 0x000fc8000bf05270 */
[----:B------:R-:W-:Y:S02]  /*3bb0*/  USEL UR5, URZ, 0x1, UP0 ;  /* 0x00000001ff057887 */ /* 0x000fe40008000000 */
[----:B------:R-:W-:-:S04]  /*3bc0*/  USEL UR4, UR4, URZ, UP0 ;  /* 0x000000ff04047287 */ /* 0x000fc80008000000 */
[----:B------:R-:W-:Y:S01]  /*3bd0*/  ULEA UR4, UR4, UR17, 0x3 ;  /* 0x0000001104047291 */ /* 0x000fe2000f8e18ff */
[----:B------:R-:W-:-:S04]  /*3be0*/  LOP3.LUT R2, R2, UR5, RZ, 0x3c, !PT ;  /* 0x0000000502027c12 */ /* 0x000fc8000f8e3cff */
[----:B------:R-:W-:-:S04]  /*3bf0*/  SHF.L.U32 R2, R2, 0x1f, RZ ;  /* 0x0000001f02027819 */ /* 0x000fc800000006ff */
[----:B------:R-:W2:Y:S02]  /*3c00*/  SYNCS.PHASECHK.TRANS64.TRYWAIT P0, [UR4], R2 ;  /* 0x00000002ff0075a7 */ /* 0x000ea40008001104 */
[----:B--2---:R-:W-:Y:S05]  /*3c10*/  @!P0 BRA `(.L_x_69) ;  /* 0x0000004c00d48947 */ /* 0x004fea0003800000 */
.L_x_161:
[----:B------:R-:W-:Y:S01]  /*3c20*/  NOP ;  /* 0x0000000000007918 */ /* 0x000fe20000000000 */
[----:B-1----:R-:W1:Y:S01]  /*3c30*/  LDS R0, [UR8+0x14] ;  /* 0x00001408ff007984 */ /* 0x002e620008000800 */
[----:B------:R-:W-:Y:S01]  /*3c40*/  ULOP3.LUT UR4, UR30, 0xffff, URZ, 0xc0, !UPT ;  /* 0x0000ffff1e047892 */ /* 0x000fe2000f8ec0ff */
[----:B------:R-:W-:Y:S01]  /*3c50*/  UMOV UR5, 0xffff ;  /* 0x0000ffff00057882 */ /* 0x000fe20000000000 */
[----:B------:R-:W-:Y:S02]  /*3c60*/  UMOV UR6, 0x1 ;  /* 0x0000000100067882 */ /* 0x000fe40000000000 */
[----:B------:R-:W-:-:S04]  /*3c70*/  USHF.R.U32.HI UR4, URZ, 0x5, UR4 ;  /* 0x00000005ff047899 */ /* 0x000fc80008011604 */
[----:B------:R-:W-:Y:S02]  /*3c80*/  USHF.L.U32 UR5, UR5, UR4, URZ ;  /* 0x0000000405057299 */ /* 0x000fe400080006ff */
[----:B------:R-:W-:-:S04]  /*3c90*/  USHF.L.U32 UR4, UR6, UR4, URZ ;  /* 0x0000000406047299 */ /* 0x000fc800080006ff */
[----:B-1----:R-:W-:-:S04]  /*3ca0*/  LOP3.LUT R0, R0, UR5, RZ, 0xc0, !PT ;  /* 0x0000000500007c12 */ /* 0x002fc8000f8ec0ff */
[----:B------:R-:W-:-:S13]  /*3cb0*/  ISETP.NE.AND P0, PT, R0, UR5, PT ;  /* 0x0000000500007c0c */ /* 0x000fda000bf05270 */
[----:B------:R-:W-:Y:S05]  /*3cc0*/  @P0 BRA `(.L_x_70) ;  /* 0x0000000000580947 */ /* 0x000fea0003800000 */
[----:B------:R-:W1:Y:S02]  /*3cd0*/  LDS R0, [UR8+0x18] ;  /* 0x00001808ff007984 */ /* 0x000e640008000800 */
[----:B-1----:R-:W-:-:S04]  /*3ce0*/  LOP3.LUT R0, R0, UR4, RZ, 0xc0, !PT ;  /* 0x0000000400007c12 */ /* 0x002fc8000f8ec0ff */
[----:B------:R-:W-:-:S13]  /*3cf0*/  ISETP.NE.AND P0, PT, R0, UR4, PT ;  /* 0x0000000400007c0c */ /* 0x000fda000bf05270 */
[----:B------:R-:W-:Y:S05]  /*3d00*/  @P0 BRA `(.L_x_71) ;  /* 0x00000000003c0947 */ /* 0x000fea0003800000 */
[----:B------:R-:W1:Y:S01]  /*3d10*/  S2R R2, SR_LANEID ;  /* 0x0000000000027919 */ /* 0x000e620000000000 */
[----:B------:R-:W-:-:S06]  /*3d20*/  ULOP3.LUT UR5, URZ, UR5, URZ, 0x33, !UPT ;  /* 0x00000005ff057292 */ /* 0x000fcc000f8e33ff */
[----:B------:R-:W-:-:S04]  /*3d30*/  IMAD.U32 R0, RZ, RZ, UR5 ;  /* 0x00000005ff007e24 */ /* 0x000fc8000f8e00ff */
[----:B------:R2:W4:Y:S02]  /*3d40*/  REDUX UR7, R0 ;  /* 0x00000000000773c4 */ /* 0x0005240000000000 */
[----:B------:R1:W-:Y:S01]  /*3d50*/  UTCATOMSWS.AND URZ, UR5 ;  /* 0x0000000500ff79e3 */ /* 0x0003e20008000000 */
[----:B--2---:R-:W-:Y:S01]  /*3d60*/  LOP3.LUT R0, RZ, UR4, RZ, 0x33, !PT ;  /* 0x00000004ff007c12 */ /* 0x004fe2000f8e33ff */
[----:B------:R-:W-:Y:S02]  /*3d70*/  VOTEU.ANY UR4, UPT, PT ;  /* 0x0000000000047886 */ /* 0x000fe400038e0100 */
[----:B------:R-:W-:Y:S02]  /*3d80*/  UFLO.U32 UR4, UR4 ;  /* 0x00000004000472bd */ /* 0x000fe400080e0000 */
[----:B------:R-:W2:Y:S04]  /*3d90*/  REDUX UR6, R0 ;  /* 0x00000000000673c4 */ /* 0x000ea80000000000 */
[----:B-1----:R-:W-:-:S02]  /*3da0*/  ISETP.EQ.U32.AND P0, PT, R2, UR4, PT ;  /* 0x0000000402007c0c */ /* 0x002fc4000bf02070 */
[----:B----4-:R-:W-:-:S11]  /*3db0*/  MOV R2, UR7 ;  /* 0x0000000700027c02 */ /* 0x010fd60008000f00 */
[----:B------:R1:W-:Y:S01]  /*3dc0*/  @P0 ATOMS.AND RZ, [UR8+0x14], R2 ;  /* 0x00001402ffff098c */ /* 0x0003e2000a800008 */
[----:B--2---:R-:W-:-:S05]  /*3dd0*/  IMAD.U32 R0, RZ, RZ, UR6 ;  /* 0x00000006ff007e24 */ /* 0x004fca000f8e00ff */
[----:B------:R1:W-:Y:S01]  /*3de0*/  @P0 ATOMS.AND RZ, [UR8+0x18], R0 ;  /* 0x00001800ffff098c */ /* 0x0003e2000a800008 */
[----:B------:R-:W-:Y:S05]  /*3df0*/  BRA `(.L_x_72) ;  /* 0x0000000000147947 */ /* 0x000fea0003800000 */
.L_x_71:
[----:B------:R-:W-:Y:S02]  /*3e00*/  MOV R2, 0x3e20 ;  /* 0x00003e2000027802 */ /* 0x000fe40000000f00 */
[----:B---3-5:R-:W-:Y:S05]  /*3e10*/  CALL.REL.NOINC `($__internal_0_$__cuda_sm10x_tcgen05_guardrail_trap_col_being_dealloced_not_returned_by_alloc) ;  /* 0x0000005000bc7944 */ /* 0x028fea0003c00000 */
[----:B------:R-:W-:Y:S05]  /*3e20*/  BRA `(.L_x_72) ;  /* 0x0000000000087947 */ /* 0x000fea0003800000 */
.L_x_70:
[----:B------:R-:W-:Y:S02]  /*3e30*/  MOV R2, 0x3e50 ;  /* 0x00003e5000027802 */ /* 0x000fe40000000f00 */
[----:B---3-5:R-:W-:Y:S05]  /*3e40*/  CALL.REL.NOINC `($__internal_2_$__cuda_sm10x_tcgen05_guardrail_trap_unallocated_columns_being_dealloced) ;  /* 0x0000005000c87944 */ /* 0x028fea0003c00000 */
.L_x_72:
[----:B------:R-:W-:Y:S01]  /*3e50*/  NOP ;  /* 0x0000000000007918 */ /* 0x000fe20000000000 */
[----:B------:R-:W-:Y:S05]  /*3e60*/  EXIT ;  /* 0x000000000000794d */ /* 0x000fea0003800000 */
.L_x_54:
[----:B------:R-:W-:-:S09]  /*3e70*/  UISETP.NE.OR UP0, UPT, UR17, 0x3, !UP3 ;  /* 0x000000031100788c */ /* 0x000fd2000df05670 */
[----:B------:R-:W-:Y:S05]  /*3e80*/  BRA.U UP0, `(.L_x_73) ;  /* 0x00000011005c7547 */ /* 0x000fea000b800000 */
[----:B------:R-:W2:Y:S01]  /*3e90*/  S2UR UR10, SR_CgaCtaId ;  /* 0x00000000000a79c3 */ /* 0x000ea20000008800 */
[----:B------:R-:W3:Y:S01]  /*3ea0*/  LDCU UR31, c[0x0][0x370] ;  /* 0x00006e00ff1f77ac */ /* 0x000ee20008000800 */
[----:B------:R-:W-:Y:S02]  /*3eb0*/  HFMA2 R13, -RZ, RZ, 0, 0 ;  /* 0x00000000ff0d7431 */ /* 0x000fe400000001ff */
[----:B------:R-:W-:Y:S01]  /*3ec0*/  IMAD.MOV.U32 R15, RZ, RZ, 0x1 ;  /* 0x00000001ff0f7424 */ /* 0x000fe200078e00ff */
[----:B------:R-:W-:Y:S01]  /*3ed0*/  MOV R7, 0x1000 ;  /* 0x0000100000077802 */ /* 0x000fe20000000f00 */
[----:B------:R-:W3:Y:S01]  /*3ee0*/  LDCU.128 UR44, c[0x0][0xb10] ;  /* 0x00016200ff2c77ac */ /* 0x000ee20008000c00 */
[----:B------:R-:W-:Y:S01]  /*3ef0*/  IMAD.MOV.U32 R14, RZ, RZ, RZ ;  /* 0x000000ffff0e7224 */ /* 0x000fe200078e00ff */
[----:B------:R-:W4:Y:S01]  /*3f00*/  LDC.64 R16, c[0x0][0x348] ;  /* 0x0000d200ff107b82 */ /* 0x000f220000000a00 */
[----:B------:R-:W1:Y:S01]  /*3f10*/  LDCU UR30, c[0x0][0x374] ;  /* 0x00006e80ff1e77ac */ /* 0x000e620008000800 */
[----:B------:R-:W2:Y:S06]  /*3f20*/  LDCU UR15, c[0x0][0xb0c] ;  /* 0x00016180ff0f77ac */ /* 0x000eac0008000800 */
[----:B------:R-:W4:Y:S01]  /*3f30*/  LDC.64 R2, c[0x0][0x888] ;  /* 0x00022200ff027b82 */ /* 0x000f220000000a00 */
[----:B------:R-:W4:Y:S01]  /*3f40*/  LDCU UR49, c[0x0][0xb20] ;  /* 0x00016400ff3177ac */ /* 0x000f220008000800 */
[----:B------:R-:W4:Y:S06]  /*3f50*/  LDCU UR4, c[0x0][0xb30] ;  /* 0x00016600ff0477ac */ /* 0x000f2c0008000800 */
[----:B------:R-:W4:Y:S01]  /*3f60*/  LDC.64 R4, c[0x0][0x890] ;  /* 0x00022400ff047b82 */ /* 0x000f220000000a00 */
[----:B------:R-:W-:Y:S01]  /*3f70*/  UMOV UR21, 0x400 ;  /* 0x0000040000157882 */ /* 0x000fe20000000000 */
[----:B---3--:R-:W-:-:S02]  /*3f80*/  UIMAD.WIDE.U32 UR6, UR31, UR44, URZ ;  /* 0x0000002c1f0672a5 */ /* 0x008fc4000f8e00ff */
[----:B-1----:R-:W-:Y:S02]  /*3f90*/  UIMAD.WIDE.U32 UR8, UR30, UR47, URZ ;  /* 0x0000002f1e0872a5 */ /* 0x002fe4000f8e00ff */
[----:B--2---:R-:W-:Y:S02]  /*3fa0*/  ULEA UR21, UR10, UR21, 0x18 ;  /* 0x000000150a157291 */ /* 0x004fe4000f8ec0ff */
[----:B------:R-:W-:Y:S02]  /*3fb0*/  UPLOP3.LUT UP3, UPT, UPT, UPT, UPT, 0x40, 0x4 ;  /* 0x000000000004789c */ /* 0x000fe40003f6e870 */
[----:B------:R-:W-:Y:S02]  /*3fc0*/  UIADD3 UR37, UPT, UPT, UR21, 0x48, URZ ;  /* 0x0000004815257890 */ /* 0x000fe4000fffe0ff */
[----:B------:R-:W-:Y:S02]  /*3fd0*/  UIADD3 UR33, UPT, UPT, UR21, 0x30, URZ ;  /* 0x0000003015217890 */ /* 0x000fe4000fffe0ff */
[----:B------:R-:W-:-:S02]  /*3fe0*/  UIADD3 UR25, UPT, UPT, UR21, 0x38, URZ ;  /* 0x0000003815197890 */ /* 0x000fc4000fffe0ff */
[----:B------:R-:W-:Y:S01]  /*3ff0*/  UIADD3 UR17, UPT, UPT, UR21, 0x40, URZ ;  /* 0x0000004015117890 */ /* 0x000fe2000fffe0ff */
[----:B------:R-:W-:Y:S01]  /*4000*/  UMOV UR6, UR7 ;  /* 0x0000000700067c82 */ /* 0x000fe20008000000 */
[----:B------:R-:W-:Y:S01]  /*4010*/  UMOV UR41, UR9 ;  /* 0x0000000900297c82 */ /* 0x000fe20008000000 */
[----:B------:R-:W-:Y:S02]  /*4020*/  UISETP.GE.AND UP0, UPT, UR42, 0x1, UPT ;  /* 0x000000012a00788c */ /* 0x000fe4000bf06270 */
[----:B------:R-:W-:Y:S01]  /*4030*/  UISETP.NE.AND UP4, UPT, UR42, 0x1, UPT ;  /* 0x000000012a00788c */ /* 0x000fe2000bf85270 */
[----:B------:R-:W1:Y:S01]  /*4040*/  LDCU.64 UR22, c[0x0][0xb28] ;  /* 0x00016500ff1677ac */ /* 0x000e620008000a00 */
[----:B------:R-:W-:Y:S02]  /*4050*/  UISETP.NE.AND UP6, UPT, UR15, 0x1, UPT ;  /* 0x000000010f00788c */ /* 0x000fe4000bfc5270 */
[----:B------:R-:W-:Y:S02]  /*4060*/  UISETP.NE.AND UP5, UPT, UR46, 0x1, UPT ;  /* 0x000000012e00788c */ /* 0x000fe4000bfa5270 */
[----:B------:R-:W-:-:S02]  /*4070*/  UPRMT UR37, UR10, 0x654, UR37 ;  /* 0x000006540a257896 */ /* 0x000fc40008000025 */
[----:B------:R-:W-:Y:S02]  /*4080*/  USHF.R.U32.HI UR43, URZ, UR45, UR6 ;  /* 0x0000002dff2b7299 */ /* 0x000fe40008011606 */
[----:B------:R-:W-:Y:S02]  /*4090*/  UPRMT UR40, UR10, 0x654, UR33 ;  /* 0x000006540a287896 */ /* 0x000fe40008000021 */
[----:B------:R-:W-:Y:S02]  /*40a0*/  UPRMT UR39, UR10, 0x654, UR25 ;  /* 0x000006540a277896 */ /* 0x000fe40008000019 */
[----:B------:R-:W-:Y:S02]  /*40b0*/  UPRMT UR38, UR10, 0x654, UR17 ;  /* 0x000006540a267896 */ /* 0x000fe40008000011 */
[----:B----4-:R-:W-:Y:S02]  /*40c0*/  USHF.R.U32.HI UR41, URZ, UR49, UR41 ;  /* 0x00000031ff297299 */ /* 0x010fe40008011629 */
[----:B------:R-:W-:-:S11]  /*40d0*/  UISETP.NE.AND UP2, UPT, UR4, 0x1, UPT ;  /* 0x000000010400788c */ /* 0x000fd6000bf45270 */
.L_x_84:
[C---:B------:R-:W-:Y:S02]  /*40e0*/  LEA R12, R14.reuse, UR21, 0x3 ;  /* 0x000000150e0c7c11 */ /* 0x040fe4000f8e18ff */
[----:B------:R-:W-:Y:S02]  /*40f0*/  SHF.L.U32 R0, R13, 0x1f, RZ ;  /* 0x0000001f0d007819 */ /* 0x000fe400000006ff */
[----:B------:R-:W-:Y:S02]  /*4100*/  LEA R8, R14, UR21, 0x4 ;  /* 0x000000150e087c11 */ /* 0x000fe4000f8e20ff */
[----:B--2---:R-:W2:Y:S02]  /*4110*/  SYNCS.PHASECHK.TRANS64.TRYWAIT P0, [R12+URZ+0x80], R0 ;  /* 0x000080000c0075a7 */ /* 0x004ea400080011ff */
[----:B--2---:R-:W-:Y:S05]  /*4120*/  @!P0 BRA `(.L_x_74) ;  /* 0x0000004800a88947 */ /* 0x004fea0003800000 */
.L_x_162:
        /* <DEDUP_REMOVED lines=8> */
[----:B---3--:R-:W-:Y:S11]  /*41b0*/  LOP3.LUT P0, RZ, R10, 0x1, RZ, 0xc0, !PT ;  /* 0x000000010aff7812 */ /* 0x008ff6000780c0ff */
[----:B------:R-:W-:Y:S02]  /*41c0*/  @!UPT UIADD3 URZ, UPT, UPT, URZ, URZ, URZ ;  /* 0x000000fffffff290 */ /* 0x000fe4000fffe0ff */
[----:B----4-:R-:W-:Y:S01]  /*41d0*/  VOTEU.ANY UP1, P0 ;  /* 0x0000000000ff7886 */ /* 0x010fe20000020100 */
[----:B------:R-:W-:Y:S11]  /*41e0*/  PLOP3.LUT P0, PT, PT, PT, UP1, 0x80, 0x8 ;  /* 0x000000000008781c */ /* 0x000ff60003f0f018 */
[----:B------:R-:W-:Y:S02]  /*41f0*/  @!UPT UIADD3 URZ, UPT, UPT, URZ, URZ, URZ ;  /* 0x000000fffffff290 */ /* 0x000fe4000fffe0ff */
[----:B--2---:R-:W-:Y:S02]  /*4200*/  @P0 SHF.R.U32.HI R0, RZ, 0x10, R9 ;  /* 0x00000010ff000819 */ /* 0x004fe40000011609 */
[----:B------:R-:W-:Y:S02]  /*4210*/  @P0 MOV R6, R8 ;  /* 0x0000000800060202 */ /* 0x000fe40000000f00 */
[----:B------:R-:W-:Y:S01]  /*4220*/  @P0 R2UR UR4, R0 ;  /* 0x00000000000402ca */ /* 0x000fe200000e0000 */
[----:B------:R-:W-:Y:S01]  /*4230*/  VIADD R0, R12, 0x90 ;  /* 0x000000900c007836 */ /* 0x000fe20000000000 */
[----:B------:R-:W-:Y:S02]  /*4240*/  @P0 LOP3.LUT R8, R9, 0xffff, RZ, 0xc0, !PT ;  /* 0x0000ffff09080812 */ /* 0x000fe400078ec0ff */
[----:B------:R-:W-:Y:S02]  /*4250*/  @P0 R2UR UR6, R6 ;  /* 0x00000000060602ca */ /* 0x000fe400000e0000 */
[----:B------:R-:W-:Y:S02]  /*4260*/  PRMT R0, RZ, 0x654, R0 ;  /* 0x00000654ff007816 */ /* 0x000fe40000000000 */
[----:B------:R-:W-:Y:S02]  /*4270*/  @P0 R2UR UR5, R8 ;  /* 0x00000000080502ca */ /* 0x000fe400000e0000 */
[----:B------:R2:W-:Y:S03]  /*4280*/  SYNCS.ARRIVE.TRANS64.RED.A1T0 RZ, [R0+URZ], RZ ;  /* 0x000000ff00ff79a7 */ /* 0x0005e600081004ff */
[----:B------:R-:W-:Y:S04]  /*4290*/  @UP1 UMOV UR29, UR4 ;  /* 0x00000004001d1c82 */ /* 0x000fe80008000000 */
[----:B------:R-:W-:Y:S04]  /*42a0*/  @UP1 UMOV UR14, UR6 ;  /* 0x00000006000e1c82 */ /* 0x000fe80008000000 */
[----:B------:R-:W-:Y:S01]  /*42b0*/  @UP1 UMOV UR13, UR5 ;  /* 0x00000005000d1c82 */ /* 0x000fe20008000000 */
[----:B------:R-:W-:Y:S05]  /*42c0*/  BRA.U !UP0, `(.L_x_75) ;  /* 0x0000000108a47547 */ /* 0x000fea000b800000 */
[----:B------:R-:W-:Y:S02]  /*42d0*/  UIMAD.WIDE.U32 UR18, UR13, UR47, URZ ;  /* 0x0000002f0d1272a5 */ /* 0x000fe4000f8e00ff */
[----:B------:R-:W-:Y:S02]  /*42e0*/  UIMAD.WIDE.U32 UR26, UR14, UR44, URZ ;  /* 0x0000002c0e1a72a5 */ /* 0x000fe4000f8e00ff */
[----:B------:R-:W-:Y:S02]  /*42f0*/  USEL UR4, UR30, UR41, !UP5 ;  /* 0x000000291e047287 */ /* 0x000fe4000e800000 */
[----:B------:R-:W-:Y:S02]  /*4300*/  USEL UR7, UR31, UR43, !UP6 ;  /* 0x0000002b1f077287 */ /* 0x000fe4000f000000 */
[----:B-1----:R-:W-:Y:S02]  /*4310*/  UIMAD.WIDE.U32 UR8, UR4, UR22, URZ ;  /* 0x00000016040872a5 */ /* 0x002fe4000f8e00ff */
[----:B------:R-:W-:Y:S01]  /*4320*/  UIMAD.WIDE.U32 UR10, UR7, UR22, URZ ;  /* 0x00000016070a72a5 */ /* 0x000fe2000f8e00ff */
[----:B------:R-:W-:Y:S02]  /*4330*/  UMOV UR5, UR19 ;  /* 0x0000001300057c82 */ /* 0x000fe40008000000 */
[----:B------:R-:W-:Y:S03]  /*4340*/  USHF.R.U32.HI UR6, URZ, UR49, UR5 ;  /* 0x00000031ff067299 */ /* 0x000fe60008011605 */
[----:B------:R-:W-:Y:S01]  /*4350*/  UMOV UR5, UR27 ;  /* 0x0000001b00057c82 */ /* 0x000fe20008000000 */
[----:B------:R-:W-:Y:S02]  /*4360*/  USEL UR6, UR13, UR6, !UP5 ;  /* 0x000000060d067287 */ /* 0x000fe4000e800000 */
[----:B------:R-:W-:Y:S03]  /*4370*/  USHF.R.U32.HI UR12, URZ, UR45, UR5 ;  /* 0x0000002dff0c7299 */ /* 0x000fe60008011605 */
[----:B------:R-:W-:Y:S02]  /*4380*/  UMOV UR5, UR9 ;  /* 0x0000000900057c82 */ /* 0x000fe40008000000 */
[----:B------:R-:W-:Y:S03]  /*4390*/  @UP4 USHF.R.U32.HI UR4, URZ, UR23, UR5 ;  /* 0x00000017ff044299 */ /* 0x000fe60008011605 */
[----:B------:R-:W-:Y:S01]  /*43a0*/  UMOV UR5, UR11 ;  /* 0x0000000b00057c82 */ /* 0x000fe20008000000 */
[----:B------:R-:W-:Y:S02]  /*43b0*/  UIMAD UR4, UR42, UR4, URZ ;  /* 0x000000042a0472a4 */ /* 0x000fe4000f8e02ff */
[----:B------:R-:W-:Y:S02]  /*43c0*/  @UP4 USHF.R.U32.HI UR7, URZ, UR23, UR5 ;  /* 0x00000017ff074299 */ /* 0x000fe40008011605 */
[----:B------:R-:W-:Y:S02]  /*43d0*/  UIMAD.WIDE.U32 UR10, UR6, UR22, URZ ;  /* 0x00000016060a72a5 */ /* 0x000fe4000f8e00ff */
[----:B------:R-:W-:Y:S02]  /*43e0*/  USEL UR5, UR14, UR12, !UP6 ;  /* 0x0000000c0e057287 */ /* 0x000fe4000f000000 */
[----:B------:R-:W-:Y:S02]  /*43f0*/  UIMAD UR8, UR42, UR7, URZ ;  /* 0x000000072a0872a4 */ /* 0x000fe4000f8e02ff */
[----:B------:R-:W-:Y:S03]  /*4400*/  UISETP.GE.AND UP0, UPT, UR6, UR4, UPT ;  /* 0x000000040600728c */ /* 0x000fe6000bf06270 */
[----:B------:R-:W-:Y:S01]  /*4410*/  UMOV UR4, UR11 ;  /* 0x0000000b00047c82 */ /* 0x000fe20008000000 */
[----:B------:R-:W-:Y:S02]  /*4420*/  UISETP.GE.OR UP0, UPT, UR5, UR8, UP0 ;  /* 0x000000080500728c */ /* 0x000fe40008706670 */
[----:B------:R-:W-:Y:S02]  /*4430*/  USHF.R.U32.HI UR4, URZ, UR23, UR4 ;  /* 0x00000017ff047299 */ /* 0x000fe40008011604 */
[----:B------:R-:W-:Y:S02]  /*4440*/  UIMAD.WIDE.U32 UR8, UR5, UR22, URZ ;  /* 0x00000016050872a5 */ /* 0x000fe4000f8e00ff */
[----:B------:R-:W-:Y:S04]  /*4450*/  USEL UR10, UR6, UR4, !UP4 ;  /* 0x00000004060a7287 */ /* 0x000fe8000e000000 */
[----:B------:R-:W-:Y:S01]  /*4460*/  UIADD3 UR11, UPT, UPT, -UR10, URZ, URZ ;  /* 0x000000ff0a0b7290 */ /* 0x000fe2000fffe1ff */
[----:B------:R-:W-:Y:S02]  /*4470*/  @!UP0 UMOV UR4, UR9 ;  /* 0x0000000900048c82 */ /* 0x000fe40008000000 */
[----:B------:R-:W-:Y:S02]  /*4480*/  @!UP0 USHF.R.U32.HI UR4, URZ, UR23, UR4 ;  /* 0x00000017ff048299 */ /* 0x000fe40008011604 */
[----:B------:R-:W-:Y:S02]  /*4490*/  UIMAD UR8, UR42, UR11, UR6 ;  /* 0x0000000b2a0872a4 */ /* 0x000fe4000f8e0206 */
[----:B------:R-:W-:Y:S04]  /*44a0*/  @!UP0 USEL UR4, UR5, UR4, !UP4 ;  /* 0x0000000405048287 */ /* 0x000fe8000e000000 */
[----:B------:R-:W-:Y:S02]  /*44b0*/  @!UP0 UIMAD UR8, UR7, UR8, UR4 ;  /* 0x00000008070882a4 */ /* 0x000fe4000f8e0204 */
[----:B------:R-:W-:Y:S02]  /*44c0*/  @!UP0 UIADD3 UR9, UPT, UPT, UR10, -UR4, URZ ;  /* 0x800000040a098290 */ /* 0x000fe4000fffe0ff */
[----:B------:R-:W-:Y:S02]  /*44d0*/  UIADD3 UR4, UPT, UPT, -UR5, URZ, URZ ;  /* 0x000000ff05047290 */ /* 0x000fe4000fffe1ff */
[----:B------:R-:W-:Y:S02]  /*44e0*/  UIADD3 UR7, UPT, UPT, -UR6, URZ, URZ ;  /* 0x000000ff06077290 */ /* 0x000fe4000fffe1ff */
[----:B------:R-:W-:Y:S02]  /*44f0*/  @!UP0 UIMAD UR6, UR9, UR42, UR5 ;  /* 0x0000002a090682a4 */ /* 0x000fe4000f8e0205 */
[----:B------:R-:W-:Y:S02]  /*4500*/  UIMAD UR14, UR15, UR4, UR14 ;  /* 0x000000040f0e72a4 */ /* 0x000fe4000f8e020e */
[----:B------:R-:W-:Y:S01]  /*4510*/  UIMAD UR13, UR46, UR7, UR13 ;  /* 0x000000072e0d72a4 */ /* 0x000fe2000f8e020d */
[----:B------:R-:W-:Y:S02]  /*4520*/  @!UP0 UMOV UR5, UR8 ;  /* 0x0000000800058c82 */ /* 0x000fe40008000000 */
[----:B------:R-:W-:Y:S02]  /*4530*/  UIMAD UR14, UR5, UR15, UR14 ;  /* 0x0000000f050e72a4 */ /* 0x000fe4000f8e020e */
[----:B------:R-:W-:Y:S11]  /*4540*/  UIMAD UR13, UR6, UR46, UR13 ;  /* 0x0000002e060d72a4 */ /* 0x000ff6000f8e020d */
[----:B------:R-:W-:Y:S01]  /*4550*/  @!UPT UIADD3 URZ, UPT, UPT, URZ, URZ, URZ ;  /* 0x000000fffffff290 */ /* 0x000fe2000fffe0ff */
.L_x_75:
[----:B------:R-:W3:Y:S01]  /*4560*/  @!UP2 LDCU.128 UR8, c[0x0][0xb10] ;  /* 0x00016200ff08a7ac */ /* 0x000ee20008000c00 */
[C---:B------:R-:W-:Y:S02]  /*4570*/  ISETP.NE.U32.AND P1, PT, R4.reuse, RZ, PT ;  /* 0x000000ff0400720c */ /* 0x040fe40003f25070 */
[----:B------:R-:W-:Y:S02]  /*4580*/  ISETP.NE.U32.AND P0, PT, R4, RZ, PT ;  /* 0x000000ff0400720c */ /* 0x000fe40003f05070 */
[C---:B------:R-:W-:Y:S02]  /*4590*/  ISETP.NE.AND.EX P1, PT, R5.reuse, RZ, PT, P1 ;  /* 0x000000ff0500720c */ /* 0x040fe40003f25310 */
[----:B------:R-:W-:Y:S01]  /*45a0*/  ISETP.NE.AND.EX P0, PT, R5, RZ, PT, P0 ;  /* 0x000000ff0500720c */ /* 0x000fe20003f05300 */
[----:B------:R-:W4:Y:S01]  /*45b0*/  @!UP2 LDCU UR5, c[0x0][0xb0c] ;  /* 0x00016180ff05a7ac */ /* 0x000f220008000800 */
[----:B------:R-:W-:Y:S01]  /*45c0*/  SHF.L.U32 R9, R15, 0x1f, RZ ;  /* 0x0000001f0f097819 */ /* 0x000fe200000006ff */
[----:B------:R-:W-:Y:S02]  /*45d0*/  USHF.L.U32 UR35, UR16, 0x6, URZ ;  /* 0x0000000610237899 */ /* 0x000fe400080006ff */
[----:B------:R-:W-:Y:S02]  /*45e0*/  USHF.L.U32 UR34, UR20, 0x7, URZ ;  /* 0x0000000714227899 */ /* 0x000fe400080006ff */
[----:B---3--:R-:W-:Y:S07]  /*45f0*/  UIMAD.WIDE.U32 UR6, UR14, UR8, URZ ;  /* 0x000000080e0672a5 */ /* 0x008fee000f8e00ff */
[----:B------:R-:W-:Y:S01]  /*4600*/  @!UP2 UMOV UR4, UR7 ;  /* 0x000000070004ac82 */ /* 0x000fe20008000000 */
[----:B----4-:R-:W-:Y:S02]  /*4610*/  @!UP2 UISETP.NE.AND UP0, UPT, UR5, 0x1, UPT ;  /* 0x000000010500a88c */ /* 0x010fe4000bf05270 */
[----:B------:R-:W-:Y:S02]  /*4620*/  @!UP2 USHF.R.U32.HI UR4, URZ, UR9, UR4 ;  /* 0x00000009ff04a299 */ /* 0x000fe40008011604 */
[----:B------:R-:W-:Y:S02]  /*4630*/  UIMAD.WIDE.U32 UR6, UR13, UR11, URZ ;  /* 0x0000000b0d0672a5 */ /* 0x000fe4000f8e00ff */
[----:B------:R-:W-:Y:S02]  /*4640*/  @!UP2 USEL UR8, UR14, UR4, !UP0 ;  /* 0x000000040e08a287 */ /* 0x000fe4000c000000 */
[----:B------:R-:W-:Y:S03]  /*4650*/  @!UP2 UISETP.NE.AND UP0, UPT, UR10, 0x1, UPT ;  /* 0x000000010a00a88c */ /* 0x000fe6000bf05270 */
[----:B------:R-:W-:Y:S02]  /*4660*/  @!UP2 UMOV UR6, UR7 ;  /* 0x000000070006ac82 */ /* 0x000fe40008000000 */
[----:B------:R-:W3:Y:S02]  /*4670*/  @!UP2 LDCU UR4, c[0x0][0xb20] ;  /* 0x00016400ff04a7ac */ /* 0x000ee40008000800 */
[----:B---3--:R-:W-:Y:S04]  /*4680*/  @!UP2 USHF.R.U32.HI UR6, URZ, UR4, UR6 ;  /* 0x00000004ff06a299 */ /* 0x008fe80008011606 */
[----:B------:R-:W-:Y:S04]  /*4690*/  @!UP2 USEL UR6, UR13, UR6, !UP0 ;  /* 0x000000060d06a287 */ /* 0x000fe8000c000000 */
[----:B------:R-:W-:Y:S02]  /*46a0*/  @!UP2 UIADD3 UR4, UPT, UPT, -UR8, UR6, URZ ;  /* 0x000000060804a290 */ /* 0x000fe4000fffe1ff */
[----:B------:R-:W-:Y:S02]  /*46b0*/  @!UP2 UIADD3 UR6, UPT, UPT, UR8, -UR6, URZ ;  /* 0x800000060806a290 */ /* 0x000fe4000fffe0ff */
[----:B------:R-:W-:Y:S02]  /*46c0*/  @!UP2 UIMAD UR14, UR4, UR5, UR14 ;  /* 0x00000005040ea2a4 */ /* 0x000fe4000f8e020e */
[----:B------:R-:W-:Y:S01]  /*46d0*/  @!UP2 UIMAD UR13, UR6, UR10, UR13 ;  /* 0x0000000a060da2a4 */ /* 0x000fe2000f8e020d */
[----:B------:R-:W-:Y:S11]  /*46e0*/  BRA.U UP3, `(.L_x_76) ;  /* 0x0000000103107547 */ /* 0x000ff6000b800000 */
[----:B------:R-:W-:Y:S04]  /*46f0*/  MOV R6, UR48 ;  /* 0x0000003000067c02 */ /* 0x000fe80008000f00 */
[----:B------:R-:W-:Y:S04]  /*4700*/  SHF.L.U32 R6, R6, 0x1f, RZ ;  /* 0x0000001f06067819 */ /* 0x000fe800000006ff */
[----:B------:R-:W3:Y:S02]  /*4710*/  SYNCS.PHASECHK.TRANS64.TRYWAIT P2, [UR21+0x78], R6 ;  /* 0x00007806ff0075a7 */ /* 0x000ee40008041115 */
[----:B---3--:R-:W-:Y:S05]  /*4720*/  @!P2 BRA `(.L_x_77) ;  /* 0x00000044003ca947 */ /* 0x008fea0003800000 */
.L_x_76:
[----:B------:R-:W-:Y:S05]  /*4730*/  @!P1 BRA `(.L_x_78) ;  /* 0x0000000000309947 */ /* 0x000fea0003800000 */
[----:B------:R-:W-:Y:S01]  /*4740*/  ISETP.NE.U32.AND P1, PT, R2, RZ, PT ;  /* 0x000000ff0200720c */ /* 0x000fe20003f25070 */
[----:B------:R-:W3:Y:S01]  /*4750*/  LDCU.64 UR4, c[0x0][0x358] ;  /* 0x00006b00ff0477ac */ /* 0x000ee20008000a00 */
[----:B------:R-:W-:Y:S02]  /*4760*/  IMAD.MOV.U32 R45, RZ, RZ, 0x1 ;  /* 0x00000001ff2d7424 */ /* 0x000fe400078e00ff */
[----:B------:R-:W-:Y:S11]  /*4770*/  ISETP.NE.AND.EX P1, PT, R3, RZ, PT, P1 ;  /* 0x000000ff0300720c */ /* 0x000ff60003f25310 */
[----:B------:R-:W-:Y:S02]  /*4780*/  @!UPT UIADD3 URZ, UPT, UPT, URZ, URZ, URZ ;  /* 0x000000fffffff290 */ /* 0x000fe4000fffe0ff */
[----:B------:R-:W4:Y:S01]  /*4790*/  @P1 LDC.64 R10, c[0x0][0x888] ;  /* 0x00022200ff0a1b82 */ /* 0x000f220000000a00 */
[----:B--2---:R-:W-:Y:S04]  /*47a0*/  @P1 IMAD R0, R4, UR36, RZ ;  /* 0x0000002404001c24 */ /* 0x004fe8000f8e02ff */
[----:B----4-:R-:W-:Y:S04]  /*47b0*/  @P1 IMAD.WIDE R10, R0, 0x4, R10 ;  /* 0x00000004000a1825 */ /* 0x010fe800078e020a */
[----:B------:R-:W-:Y:S01]  /*47c0*/  HFMA2 R0, -RZ, RZ, 0, 5.9604644775390625e-08 ;  /* 0x00000001ff007431 */ /* 0x000fe200000001ff */
[----:B---3-5:R3:W5:Y:S04]  /*47d0*/  @P1 LDG.E R27, desc[UR4][R10.64] ;  /* 0x000000040a1b1981 */ /* 0x028768000c1e1900 */
[----:B------:R-:W-:Y:S01]  /*47e0*/  @!P1 PRMT R45, R0, 0x7610, R45 ;  /* 0x00007610002d9816 */ /* 0x000fe2000000002d */
[----:B---3--:R-:W4:Y:S06]  /*47f0*/  @!P1 LDC R27, c[0x0][0x880] ;  /* 0x00022000ff1b9b82 */ /* 0x008f2c0000000800 */
.L_x_78:
[----:B----45:R-:W-:Y:S01]  /*4800*/  @!P0 FSETP.EQ.AND P1, PT, R27, RZ, PT ;  /* 0x000000ff1b00820b */ /* 0x030fe20003f22000 */
[----:B------:R-:W-:Y:S01]  /*4810*/  @!UPT UIADD3 URZ, UPT, UPT, URZ, URZ, URZ ;  /* 0x000000fffffff290 */ /* 0x000fe2000fffe0ff */
[----:B------:R-:W-:Y:S11]  /*4820*/  @!P0 BRA `(.L_x_79) ;  /* 0x0000000000188947 */ /* 0x000ff60003800000 */
[----:B------:R-:W-:Y:S02]  /*4830*/  LOP3.LUT P0, RZ, R45, 0xff, RZ, 0xc0, !PT ;  /* 0x000000ff2dff7812 */ /* 0x000fe4000780c0ff */
[----:B------:R-:W-:Y:S04]  /*4840*/  ISETP.NE.U32.AND P1, PT, R2, RZ, PT ;  /* 0x000000ff0200720c */ /* 0x000fe80003f25070 */
[----:B------:R-:W-:Y:S04]  /*4850*/  ISETP.NE.AND.EX P1, PT, R3, RZ, PT, P1 ;  /* 0x000000ff0300720c */ /* 0x000fe80003f25310 */
[----:B------:R-:W-:Y:S03]  /*4860*/  PLOP3.LUT P1, PT, P1, PT, PT, 0x8, 0x80 ;  /* 0x000000000080781c */ /* 0x000fe60000f2e170 */
[----:B------:R-:W-:Y:S11]  /*4870*/  @P0 FSETP.EQ.AND P1, PT, R27, RZ, PT ;  /* 0x000000ff1b00020b */ /* 0x000ff60003f22000 */
[----:B------:R-:W-:Y:S02]  /*4880*/  @!UPT UIADD3 URZ, UPT, UPT, URZ, URZ, URZ ;  /* 0x000000fffffff290 */ /* 0x000fe4000fffe0ff */
.L_x_79:
[----:B------:R-:W3:Y:S01]  /*4890*/  SYNCS.PHASECHK.TRANS64.TRYWAIT P2, [UR21+0x50], R9 ;  /* 0x00005009ff0075a7 */ /* 0x000ee20008041115 */
[----:B------:R-:W-:Y:S04]  /*48a0*/  ELECT P0, URZ, PT ;  /* 0x0000000000ff782f */ /* 0x000fe80003800000 */
[----:B------:R-:W-:Y:S11]  /*48b0*/  PLOP3.LUT P1, PT, P1, P0, PT, 0xf2, 0x2f ;  /* 0x00000000002f781c */ /* 0x000ff60000f21e72 */
[----:B------:R-:W-:Y:S02]  /*48c0*/  @!UPT UIADD3 URZ, UPT, UPT, URZ, URZ, URZ ;  /* 0x000000fffffff290 */ /* 0x000fe4000fffe0ff */
[----:B------:R-:W-:Y:S05]  /*48d0*/  @!P1 IADD3 R8, P0, PT, R16, 0x580, RZ ;  /* 0x0000058010089810 */ /* 0x000fea0007f1e0ff */
[----:B--2---:R-:W-:Y:S01]  /*48e0*/  @!P1 IMAD.X R6, RZ, RZ, R17, P0 ;  /* 0x000000ffff069224 */ /* 0x004fe200000e0611 */
[----:B---3--:R-:W-:Y:S07]  /*48f0*/  @!P2 BRA `(.L_x_80) ;  /* 0x0000004000e0a947 */ /* 0x008fee0003800000 */
.L_x_165:
[----:B------:R-:W-:Y:S01]  /*4900*/  @!P1 R2UR UR5, R8 ;  /* 0x00000000080592ca */ /* 0x000fe200000e0000 */
[----:B------:R-:W-:Y:S01]  /*4910*/  VOTEU.ALL UP0, P1 ;  /* 0x0000000000ff7886 */ /* 0x000fe20000800000 */
[----:B------:R-:W-:Y:S01]  /*4920*/  @!P1 R2UR UR4, R6 ;  /* 0x00000000060492ca */ /* 0x000fe200000e0000 */
[----:B--2---:R-:W-:Y:S01]  /*4930*/  @!P1 IMAD.MOV.U32 R0, RZ, RZ, 0x1000 ;  /* 0x00001000ff009424 */ /* 0x004fe200078e00ff */
[----:B------:R-:W-:Y:S01]  /*4940*/  UMOV UR6, 0x0 ;  /* 0x0000000000067882 */ /* 0x000fe20000000000 */
[----:B------:R-:W-:Y:S01]  /*4950*/  UMOV UR7, 0x10000000 ;  /* 0x1000000000077882 */ /* 0x000fe20000000000 */
[----:B------:R-:W-:Y:S01]  /*4960*/  @!UP0 UIADD3 UR32, UPT, UPT, UR21, 0x200, URZ ;  /* 0x0000020015208890 */ /* 0x000fe2000fffe0ff */
[----:B------:R-:W-:Y:S01]  /*4970*/  @!P1 IADD3 R8, P0, PT, R16, 0x580, RZ ;  /* 0x0000058010089810 */ /* 0x000fe20007f1e0ff */
[----:B------:R-:W-:Y:S04]  /*4980*/  VOTEU.ALL UP0, P1 ;  /* 0x0000000000ff7886 */ /* 0x000fe80000800000 */
[----:B------:R-:W-:Y:S02]  /*4990*/  @!P1 IMAD.X R6, RZ, RZ, R17, P0 ;  /* 0x000000ffff069224 */ /* 0x000fe400000e0611 */
[----:B------:R-:W-:Y:S02]  /*49a0*/  IMAD.U32 R10, RZ, RZ, UR5 ;  /* 0x00000005ff0a7e24 */ /* 0x000fe4000f8e00ff */
[----:B------:R-:W-:Y:S03]  /*49b0*/  IMAD.U32 R11, RZ, RZ, UR4 ;  /* 0x00000004ff0b7e24 */ /* 0x000fe6000f8e00ff */
[----:B------:R-:W-:Y:S02]  /*49c0*/  @!P1 R2UR UR4, R10 ;  /* 0x000000000a0492ca */ /* 0x000fe400000e0000 */
[----:B------:R-:W-:Y:S11]  /*49d0*/  @!P1 R2UR UR5, R11 ;  /* 0x000000000b0592ca */ /* 0x000ff600000e0000 */
[----:B------:R-:W-:Y:S02]  /*49e0*/  @!UPT UIADD3 URZ, UPT, UPT, URZ, URZ, URZ ;  /* 0x000000fffffff290 */ /* 0x000fe4000fffe0ff */
[----:B------:R2:W-:Y:S01]  /*49f0*/  @!UP0 UTMALDG.3D [UR32], [UR4], desc[UR6] ;  /* 0x00000620040085b4 */ /* 0x0005e20008011000 */
[----:B------:R2:W-:Y:S01]  /*4a00*/  @!P1 SYNCS.ARRIVE.TRANS64.RED.A0TR RZ, [UR21+0x30], R0 ;  /* 0x00003000ffff99a7 */ /* 0x0005e20008300415 */
[----:B------:R-:W-:Y:S01]  /*4a10*/  SYNCS.ARRIVE.TRANS64.RED.A1T0 RZ, [UR40], RZ ;  /* 0x000000ffffff79a7 */ /* 0x000fe20008100428 */
[----:B------:R-:W3:Y:S02]  /*4a20*/  SYNCS.PHASECHK.TRANS64.TRYWAIT P2, [UR21+0x58], R9 ;  /* 0x00005809ff0075a7 */ /* 0x000ee40008041115 */
[----:B--23--:R-:W-:Y:S05]  /*4a30*/  @!P2 BRA `(.L_x_81) ;  /* 0x0000004000a8a947 */ /* 0x00cfea0003800000 */
.L_x_167:
        /* <DEDUP_REMOVED lines=8> */
[----:B------:R-:W-:Y:S01]  /*4ac0*/  @!UP0 UIADD3 UR24, UPT, UPT, UR21, 0x1200, URZ ;  /* 0x0000120015188890 */ /* 0x000fe2000fffe0ff */
[----:B------:R-:W-:Y:S01]  /*4ad0*/  VOTEU.ALL UP0, P1 ;  /* 0x0000000000ff7886 */ /* 0x000fe20000800000 */
[----:B------:R-:W-:Y:S01]  /*4ae0*/  UMOV UR27, UR35 ;  /* 0x00000023001b7c82 */ /* 0x000fe20008000000 */
[----:B------:R-:W-:Y:S02]  /*4af0*/  UMOV UR28, UR36 ;  /* 0x00000024001c7c82 */ /* 0x000fe40008000000 */
[----:B------:R-:W-:Y:S02]  /*4b00*/  IMAD.U32 R10, RZ, RZ, UR5 ;  /* 0x00000005ff0a7e24 */ /* 0x000fe4000f8e00ff */
[----:B------:R-:W-:Y:S02]  /*4b10*/  IMAD.U32 R11, RZ, RZ, UR4 ;  /* 0x00000004ff0b7e24 */ /* 0x000fe4000f8e00ff */
[----:B------:R-:W-:Y:S01]  /*4b20*/  @!P1 IMAD.X R6, RZ, RZ, R17, P0 ;  /* 0x000000ffff069224 */ /* 0x000fe200000e0611 */
        /* <DEDUP_REMOVED lines=8> */
.L_x_169:
[----:B------:R-:W-:Y:S01]  /*4bb0*/  @!P1 R2UR UR5, R8 ;  /* 0x00000000080592ca */ /* 0x000fe200000e0000 */
[----:B------:R-:W-:Y:S01]  /*4bc0*/  VOTEU.ALL UP0, P1 ;  /* 0x0000000000ff7886 */ /* 0x000fe20000800000 */
[----:B------:R-:W-:Y:S01]  /*4bd0*/  @!P1 R2UR UR4, R6 ;  /* 0x00000000060492ca */ /* 0x000fe200000e0000 */
[----:B--2---:R-:W-:Y:S01]  /*4be0*/  @!P1 IMAD.MOV.U32 R0, RZ, RZ, 0x1000 ;  /* 0x00001000ff009424 */ /* 0x004fe200078e00ff */
[----:B------:R-:W-:Y:S01]  /*4bf0*/  UMOV UR6, 0x0 ;  /* 0x0000000000067882 */ /* 0x000fe20000000000 */
[----:B------:R-:W-:Y:S01]  /*4c00*/  UMOV UR7, 0x10000000 ;  /* 0x1000000000077882 */ /* 0x000fe20000000000 */
[----:B------:R-:W-:Y:S01]  /*4c10*/  @!UP0 UIADD3 UR18, UPT, UPT, UR34, 0x40, URZ ;  /* 0x0000004022128890 */ /* 0x000fe2000fffe0ff */
[----:B------:R-:W-:Y:S01]  /*4c20*/  VIADD R14, R14, 0x1 ;  /* 0x000000010e0e7836 */ /* 0x000fe20000000000 */
[----:B------:R-:W-:Y:S01]  /*4c30*/  @!UP0 UIADD3 UR16, UPT, UPT, UR21, 0x2200, URZ ;  /* 0x0000220015108890 */ /* 0x000fe2000fffe0ff */
[----:B------:R-:W-:Y:S01]  /*4c40*/  VOTEU.ALL UP0, P1 ;  /* 0x0000000000ff7886 */ /* 0x000fe20000800000 */
[----:B------:R-:W-:Y:S01]  /*4c50*/  UMOV UR19, UR35 ;  /* 0x0000002300137c82 */ /* 0x000fe20008000000 */
[----:B------:R-:W-:Y:S02]  /*4c60*/  UMOV UR20, UR36 ;  /* 0x0000002400147c82 */ /* 0x000fe40008000000 */
        /* <DEDUP_REMOVED lines=10> */
.L_x_171:
[----:B------:R-:W-:Y:S01]  /*4d10*/  @!P1 IADD3 R6, P0, PT, R16, 0x580, RZ ;  /* 0x0000058010069810 */ /* 0x000fe20007f1e0ff */
[----:B------:R-:W-:Y:S01]  /*4d20*/  VOTEU.ALL UP0, P1 ;  /* 0x0000000000ff7886 */ /* 0x000fe20000800000 */
[----:B------:R-:W-:Y:S01]  /*4d30*/  UMOV UR6, 0x0 ;  /* 0x0000000000067882 */ /* 0x000fe20000000000 */
[----:B------:R-:W-:Y:S01]  /*4d40*/  UMOV UR7, 0x10000000 ;  /* 0x1000000000077882 */ /* 0x000fe20000000000 */
[----:B------:R-:W-:Y:S01]  /*4d50*/  @!P1 R2UR UR5, R6 ;  /* 0x00000000060592ca */ /* 0x000fe200000e0000 */
[----:B--2---:R-:W-:Y:S01]  /*4d60*/  @!P1 IMAD.X R0, RZ, RZ, R17, P0 ;  /* 0x000000ffff009224 */ /* 0x004fe200000e0611 */
[----:B------:R-:W-:Y:S01]  /*4d70*/  @!UP0 UIADD3 UR10, UPT, UPT, UR34, 0x60, URZ ;  /* 0x00000060220a8890 */ /* 0x000fe2000fffe0ff */
[----:B------:R-:W-:Y:S01]  /*4d80*/  R2UR UR18, R47 ;  /* 0x000000002f1272ca */ /* 0x000fe200000e0000 */
[----:B------:R-:W-:Y:S01]  /*4d90*/  @!UP0 UIADD3 UR8, UPT, UPT, UR21, 0x3200, URZ ;  /* 0x0000320015088890 */ /* 0x000fe2000fffe0ff */
[----:B------:R-:W-:Y:S01]  /*4da0*/  R2UR UR16, R48 ;  /* 0x00000000301072ca */ /* 0x000fe200000e0000 */
[----:B------:R-:W-:Y:S01]  /*4db0*/  @!UP0 UIADD3 UR9, UPT, UPT, UR21, 0x48, URZ ;  /* 0x0000004815098890 */ /* 0x000fe2000fffe0ff */
[----:B------:R-:W-:Y:S01]  /*4dc0*/  @!P1 R2UR UR4, R0 ;  /* 0x00000000000492ca */ /* 0x000fe200000e0000 */
[----:B------:R-:W-:Y:S01]  /*4dd0*/  VOTEU.ALL UP0, P1 ;  /* 0x0000000000ff7886 */ /* 0x000fe20000800000 */
[----:B------:R-:W-:Y:S01]  /*4de0*/  UMOV UR11, UR35 ;  /* 0x00000023000b7c82 */ /* 0x000fe20008000000 */
[----:B------:R-:W-:Y:S01]  /*4df0*/  UMOV UR12, UR36 ;  /* 0x00000024000c7c82 */ /* 0x000fe20008000000 */
[C---:B------:R-:W-:Y:S01]  /*4e00*/  ISETP.NE.AND P0, PT, R14.reuse, 0x2, PT ;  /* 0x000000020e00780c */ /* 0x040fe20003f05270 */
[----:B------:R-:W-:Y:S01]  /*4e10*/  UPLOP3.LUT UP3, UPT, UPT, UPT, UPT, 0x80, 0x8 ;  /* 0x000000000008789c */ /* 0x000fe20003f6f070 */
[----:B------:R-:W-:Y:S01]  /*4e20*/  IMAD.U32 R8, RZ, RZ, UR5 ;  /* 0x00000005ff087e24 */ /* 0x000fe2000f8e00ff */
[----:B------:R-:W-:Y:S01]  /*4e30*/  LOP3.LUT R15, R15, 0x1, RZ, 0x3c, !PT ;  /* 0x000000010f0f7812 */ /* 0x000fe200078e3cff */
[----:B------:R-:W-:Y:S01]  /*4e40*/  UMOV UR36, UR29 ;  /* 0x0000001d00247c82 */ /* 0x000fe20008000000 */
[----:B------:R-:W-:Y:S01]  /*4e50*/  SEL R0, RZ, 0x1, P0 ;  /* 0x00000001ff007807 */ /* 0x000fe20000000000 */
[----:B------:R-:W-:Y:S01]  /*4e60*/  UIADD3 UR20, UPT, UPT, UR13, UR18, URZ ;  /* 0x000000120d147290 */ /* 0x000fe2000fffe0ff */
[----:B------:R-:W-:Y:S01]  /*4e70*/  SEL R14, R14, RZ, P0 ;  /* 0x000000ff0e0e7207 */ /* 0x000fe20000000000 */
[----:B------:R-:W-:Y:S01]  /*4e80*/  UIADD3 UR16, UPT, UPT, UR14, UR16, URZ ;  /* 0x000000100e107290 */ /* 0x000fe2000fffe0ff */
[----:B------:R-:W-:Y:S01]  /*4e90*/  IMAD.U32 R9, RZ, RZ, UR4 ;  /* 0x00000004ff097e24 */ /* 0x000fe2000f8e00ff */
[----:B------:R-:W-:Y:S02]  /*4ea0*/  @!P1 R2UR UR4, R8 ;  /* 0x00000000080492ca */ /* 0x000fe400000e0000 */
[----:B------:R-:W-:Y:S02]  /*4eb0*/  LOP3.LUT R13, R13, R0, RZ, 0x3c, !PT ;  /* 0x000000000d0d7212 */ /* 0x000fe400078e3cff */
[----:B------:R-:W-:Y:S11]  /*4ec0*/  @!P1 R2UR UR5, R9 ;  /* 0x00000000090592ca */ /* 0x000ff600000e0000 */
[----:B------:R-:W-:Y:S02]  /*4ed0*/  @!UPT UIADD3 URZ, UPT, UPT, URZ, URZ, URZ ;  /* 0x000000fffffff290 */ /* 0x000fe4000fffe0ff */
[----:B------:R2:W-:Y:S01]  /*4ee0*/  @!UP0 UTMALDG.3D [UR8], [UR4], desc[UR6] ;  /* 0x00000608040085b4 */ /* 0x0005e20008011000 */
[----:B------:R2:W-:Y:S01]  /*4ef0*/  @!P1 SYNCS.ARRIVE.TRANS64.RED.A0TR RZ, [UR21+0x48], R7 ;  /* 0x00004807ffff99a7 */ /* 0x0005e20008300415 */
[----:B------:R-:W-:Y:S01]  /*4f00*/  SYNCS.ARRIVE.TRANS64.RED.A1T0 RZ, [UR37], RZ ;  /* 0x000000ffffff79a7 */ /* 0x000fe20008100425 */
[----:B------:R-:W-:Y:S05]  /*4f10*/  BRA.U UP1, `(.L_x_84) ;  /* 0xfffffff101707547 */ /* 0x000fea000b83ffff */
[----:B------:R-:W-:-:S04]  /*4f20*/  SHF.L.U32 R2, R15, 0x1f, RZ ;  /* 0x0000001f0f027819 */ /* 0x000fc800000006ff */
[----:B------:R-:W3:Y:S02]  /*4f30*/  SYNCS.PHASECHK.TRANS64.TRYWAIT P0, [UR21+0x50], R2 ;  /* 0x00005002ff0075a7 */ /* 0x000ee40008001115 */
[----:B---3--:R-:W-:Y:S05]  /*4f40*/  @!P0 BRA `(.L_x_85) ;  /* 0x0000003c00ac8947 */ /* 0x008fea0003800000 */
.L_x_173:
[----:B------:R-:W4:Y:S02]  /*4f50*/  SYNCS.PHASECHK.TRANS64.TRYWAIT P0, [UR21+0x58], R2 ;  /* 0x00005802ff0075a7 */ /* 0x000f240008001115 */
[----:B----4-:R-:W-:Y:S05]  /*4f60*/  @!P0 BRA `(.L_x_86) ;  /* 0x0000003c00bc8947 */ /* 0x010fea0003800000 */
.L_x_175:
[----:B------:R-:W4:Y:S02]  /*4f70*/  SYNCS.PHASECHK.TRANS64.TRYWAIT P0, [UR21+0x60], R2 ;  /* 0x00006002ff0075a7 */ /* 0x000f240008001115 */
[----:B----4-:R-:W-:Y:S05]  /*4f80*/  @!P0 BRA `(.L_x_87) ;  /* 0x0000003c00cc8947 */ /* 0x010fea0003800000 */
.L_x_177:
[----:B---3--:R-:W-:-:S07]  /*4f90*/  MOV R0, UR21 ;  /* 0x0000001500007c02 */ /* 0x008fce0008000f00 */
.L_x_88:
[----:B---3--:R-:W-:-:S04]  /*4fa0*/  SHF.L.U32 R2, R15, 0x1f, RZ ;  /* 0x0000001f0f027819 */ /* 0x008fc800000006ff */
[----:B------:R3:W4:Y:S03]  /*4fb0*/  SYNCS.PHASECHK.TRANS64.TRYWAIT P0, [R0+URZ+0x68], R2 ;  /* 0x00006802000075a7 */ /* 0x00072600080011ff */
[----:B----4-:R-:W-:Y:S05]  /*4fc0*/  @!P0 NANOSLEEP.SYNCS 0x989680 ;  /* 0x009896800000895d */ /* 0x010fea0003900000 */
[----:B------:R-:W4:Y:S02]  /*4fd0*/  @!P0 SYNCS.PHASECHK.TRANS64 P0, [R0+URZ+0x68], R2 ;  /* 0x00006802000085a7 */ /* 0x000f2400080010ff */
[----:B-12-4-:R-:W-:Y:S05]  /*4fe0*/  @P0 EXIT ;  /* 0x000000000000094d */ /* 0x016fea0003800000 */
[----:B------:R-:W-:Y:S05]  /*4ff0*/  BRA `(.L_x_88) ;  /* 0xfffffffc00e87947 */ /* 0x000fea000383ffff */
.L_x_73:
[----:B------:R-:W-:-:S06]  /*5000*/  UISETP.GE.AND UP0, UPT, UR17, 0x4, UPT ;  /* 0x000000041100788c */ /* 0x000fcc000bf06270 */
[----:B------:R-:W-:-:S13]  /*5010*/  PLOP3.LUT P0, PT, PT, PT, UP0, 0x80, 0x8 ;  /* 0x000000000008781c */ /* 0x000fda0003f0f008 */
[----:B-1----:R-:W-:Y:S05]  /*5020*/  @!P0 EXIT ;  /* 0x000000000000894d */ /* 0x002fea0003800000 */
[----:B------:R-:W1:Y:S08]  /*5030*/  S2UR UR4, SR_CgaCtaId ;  /* 0x00000000000479c3 */ /* 0x000e700000008800 */
[----:B------:R-:W-:Y:S01]  /*5040*/  BAR.SYNC.DEFER_BLOCKING 0x6, 0xa0 ;  /* 0x0182800000007b1d */ /* 0x000fe20000010000 */
[C---:B------:R-:W-:Y:S01]  /*5050*/  IMAD.SHL.U32 R3, R57.reuse, 0x20, RZ ;  /* 0x0000002039037824 */ /* 0x040fe200078e00ff */
[----:B------:R-:W-:Y:S01]  /*5060*/  SHF.R.U32.HI R4, RZ, 0x1, R57 ;  /* 0x00000001ff047819 */ /* 0x000fe20000011639 */
[C---:B------:R-:W-:Y:S01]  /*5070*/  IMAD.SHL.U32 R2, R57.reuse, 0x10, RZ ;  /* 0x0000001039027824 */ /* 0x040fe200078e00ff */
[C---:B------:R-:W-:Y:S01]  /*5080*/  LOP3.LUT P0, RZ, R57.reuse, 0x4, RZ, 0xc0, !PT ;  /* 0x0000000439ff7812 */ /* 0x040fe2000780c0ff */
[----:B------:R-:W-:Y:S01]  /*5090*/  IMAD.U32 R23, R57, 0x10000, RZ ;  /* 0x0001000039177824 */ /* 0x000fe200078e00ff */
[----:B------:R-:W-:-:S02]  /*50a0*/  UMOV UR44, 0x400 ;  /* 0x00000400002c7882 */ /* 0x000fc40000000000 */
[----:B------:R-:W2:Y:S01]  /*50b0*/  LDC.64 R42, c[0x0][0x8b0] ;  /* 0x00022c00ff2a7b82 */ /* 0x000ea20000000a00 */
[----:B------:R-:W-:Y:S01]  /*50c0*/  LOP3.LUT R5, R3, 0xc0, RZ, 0xc0, !PT ;  /* 0x000000c003057812 */ /* 0x000fe200078ec0ff */
[----:B------:R-:W-:Y:S01]  /*50d0*/  IMAD.SHL.U32 R44, R57, 0x4, RZ ;  /* 0x00000004392c7824 */ /* 0x000fe200078e00ff */
[----:B------:R-:W-:Y:S01]  /*50e0*/  LOP3.LUT R2, R2, 0x600, RZ, 0xc0, !PT ;  /* 0x0000060002027812 */ /* 0x000fe200078ec0ff */
[----:B------:R-:W-:Y:S01]  /*50f0*/  IMAD.MOV.U32 R56, RZ, RZ, 0x20 ;  /* 0x00000020ff387424 */ /* 0x000fe200078e00ff */
[----:B------:R-:W-:Y:S01]  /*5100*/  LOP3.LUT R4, R5, 0x8, R4, 0xf8, !PT ;  /* 0x0000000805047812 */ /* 0x000fe200078ef804 */
[----:B------:R-:W-:Y:S01]  /*5110*/  IMAD.MOV.U32 R55, RZ, RZ, 0x1 ;  /* 0x00000001ff377424 */ /* 0x000fe200078e00ff */
[--C-:B------:R-:W-:Y:S01]  /*5120*/  LOP3.LUT R2, R2, 0x20, R3.reuse, 0xf8, !PT ;  /* 0x0000002002027812 */ /* 0x100fe200078ef803 */
[----:B------:R-:W3:Y:S01]  /*5130*/  LDC.64 R40, c[0x0][0x8a8] ;  /* 0x00022a00ff287b82 */ /* 0x000ee20000000a00 */
[----:B------:R-:W-:Y:S01]  /*5140*/  LOP3.LUT R23, R23, 0x600000, RZ, 0xc0, !PT ;  /* 0x0060000017177812 */ /* 0x000fe200078ec0ff */
[----:B------:R-:W-:Y:S01]  /*5150*/  IMAD.MOV.U32 R22, RZ, RZ, RZ ;  /* 0x000000ffff167224 */ /* 0x000fe200078e00ff */
[----:B------:R-:W-:Y:S01]  /*5160*/  LOP3.LUT R44, R4, 0x18, R44, 0x78, !PT ;  /* 0x00000018042c7812 */ /* 0x000fe200078e782c */
[----:B------:R-:W-:Y:S01]  /*5170*/  IMAD.MOV.U32 R54, RZ, RZ, RZ ;  /* 0x000000ffff367224 */ /* 0x000fe200078e00ff */
[----:B------:R-:W-:-:S02]  /*5180*/  LOP3.LUT R2, R2, 0x100, R3, 0xf8, !PT ;  /* 0x0000010002027812 */ /* 0x000fc400078ef803 */
[----:B------:R-:W-:Y:S02]  /*5190*/  CS2R R52, SRZ ;  /* 0x0000000000347805 */ /* 0x000fe4000001ff00 */
[----:B------:R-:W-:Y:S01]  /*51a0*/  LOP3.LUT R57, R57, 0x60, RZ, 0xc0, !PT ;  /* 0x0000006039397812 */ /* 0x000fe200078ec0ff */
[----:B-1----:R-:W-:Y:S01]  /*51b0*/  ULEA UR44, UR4, UR44, 0x18 ;  /* 0x0000002c042c7291 */ /* 0x002fe2000f8ec0ff */
[----:B------:R-:W-:Y:S01]  /*51c0*/  LOP3.LUT R44, R2, R44, RZ, 0xfc, !PT ;  /* 0x0000002c022c7212 */ /* 0x000fe200078efcff */
[----:B------:R-:W1:Y:S01]  /*51d0*/  LDCU UR59, c[0x0][0x370] ;  /* 0x00006e00ff3b77ac */ /* 0x000e620008000800 */
[----:B------:R-:W-:Y:S01]  /*51e0*/  SEL R56, R56, 0xffffffe0, !P0 ;  /* 0xffffffe038387807 */ /* 0x000fe20004000000 */
[----:B------:R-:W-:Y:S01]  /*51f0*/  UIADD3 UR4, UPT, UPT, UR44, 0x200, URZ ;  /* 0x000002002c047890 */ /* 0x000fe2000fffe0ff */
[----:B------:R-:W4:Y:S04]  /*5200*/  LDCU UR43, c[0x0][0xb0c] ;  /* 0x00016180ff2b77ac */ /* 0x000f280008000800 */
[----:B------:R-:W1:Y:S01]  /*5210*/  LDS R0, [UR44+0x130] ;  /* 0x0001302cff007984 */ /* 0x000e620008000800 */
[----:B------:R-:W-:Y:S01]  /*5220*/  IMAD.U32 R50, RZ, RZ, UR4 ;  /* 0x00000004ff327e24 */ /* 0x000fe2000f8e00ff */
[----:B------:R-:W1:Y:S01]  /*5230*/  LDCU UR39, c[0x0][0xb30] ;  /* 0x00016600ff2777ac */ /* 0x000e620008000800 */
[----:B------:R-:W1:Y:S01]  /*5240*/  LDCU.64 UR56, c[0x0][0x888] ;  /* 0x00011100ff3877ac */ /* 0x000e620008000a00 */
[----:B------:R-:W1:Y:S01]  /*5250*/  LDCU.64 UR40, c[0x0][0xb28] ;  /* 0x00016500ff2877ac */ /* 0x000e620008000a00 */
[----:B------:R-:W1:Y:S01]  /*5260*/  LDCU.64 UR62, c[0x0][0x890] ;  /* 0x00011200ff3e77ac */ /* 0x000e620008000a00 */
[----:B------:R-:W1:Y:S01]  /*5270*/  LDCU.128 UR52, c[0x0][0xb10] ;  /* 0x00016200ff3477ac */ /* 0x000e620008000c00 */
[----:B------:R-:W1:Y:S01]  /*5280*/  LDCU UR58, c[0x0][0x374] ;  /* 0x00006e80ff3a77ac */ /* 0x000e620008000800 */
[----:B------:R-:W-:Y:S01]  /*5290*/  UMOV UR47, URZ ;  /* 0x000000ff002f7c82 */ /* 0x000fe20008000000 */
[----:B------:R-:W-:Y:S01]  /*52a0*/  UMOV UR46, URZ ;  /* 0x000000ff002e7c82 */ /* 0x000fe20008000000 */
[----:B-1234-:R-:W-:-:S07]  /*52b0*/  IMAD.IADD R23, R0, 0x1, R23 ;  /* 0x0000000100177824 */ /* 0x01efce00078e0217 */
.L_x_132:
[C---:B------:R-:W-:Y:S02]  /*52c0*/  LEA R3, R52.reuse, UR44, 0x3 ;  /* 0x0000002c34037c11 */ /* 0x040fe4000f8e18ff */
[----:B------:R-:W-:Y:S02]  /*52d0*/  SHF.L.U32 R0, R53, 0x1f, RZ ;  /* 0x0000001f35007819 */ /* 0x000fe400000006ff */
[----:B-1----:R-:W-:Y:S02]  /*52e0*/  LEA R4, R52, UR44, 0x4 ;  /* 0x0000002c34047c11 */ /* 0x002fe4000f8e20ff */
[----:B------:R-:W1:Y:S02]  /*52f0*/  SYNCS.PHASECHK.TRANS64.TRYWAIT P0, [R3+URZ+0x80], R0 ;  /* 0x00008000030075a7 */ /* 0x000e6400080011ff */
[----:B-12---:R-:W-:Y:S05]  /*5300*/  @!P0 BRA `(.L_x_89) ;  /* 0x0000003c00048947 */ /* 0x006fea0003800000 */
.L_x_178:
[----:B------:R-:W2:Y:S01]  /*5310*/  LDS.128 R4, [R4+0x110] ;  /* 0x0001100004047984 */ /* 0x000ea20000000c00 */
[----:B------:R-:W-:Y:S01]  /*5320*/  UISETP.GE.AND UP0, UPT, UR42, 0x1, UPT ;  /* 0x000000012a00788c */ /* 0x000fe2000bf06270 */
[----:B------:R-:W-:Y:S01]  /*5330*/  @!PT LDS RZ, [RZ] ;  /* 0x00000000fffff984 */ /* 0x000fe20000000800 */
[----:B------:R-:W-:Y:S01]  /*5340*/  @!PT LDS RZ, [RZ] ;  /* 0x00000000fffff984 */ /* 0x000fe20000000800 */
[----:B------:R-:W-:Y:S01]  /*5350*/  @!PT LDS RZ, [RZ] ;  /* 0x00000000fffff984 */ /* 0x000fe20000000800 */
[----:B------:R-:W-:Y:S01]  /*5360*/  @!PT LDS RZ, [RZ] ;  /* 0x00000000fffff984 */ /* 0x000fe20000000800 */
[----:B------:R3:W-:Y:S06]  /*5370*/  MEMBAR.ALL.CTA ;  /* 0x0000000000007992 */ /* 0x0007ec0000008000 */
[----:B---3--:R-:W3:Y:S01]  /*5380*/  FENCE.VIEW.ASYNC.S ;  /* 0x00000000000073c6 */ /* 0x008ee20000000000 */
[----:B--2---:R-:W-:Y:S11]  /*5390*/  LOP3.LUT P0, RZ, R6, 0x1, RZ, 0xc0, !PT ;  /* 0x0000000106ff7812 */ /* 0x004ff6000780c0ff */
[----:B------:R-:W-:Y:S02]  /*53a0*/  @!UPT UIADD3 URZ, UPT, UPT, URZ, URZ, URZ ;  /* 0x000000fffffff290 */ /* 0x000fe4000fffe0ff */
[----:B---3--:R-:W-:Y:S01]  /*53b0*/  VOTEU.ANY UP1, P0 ;  /* 0x0000000000ff7886 */ /* 0x008fe20000020100 */
[----:B------:R-:W-:Y:S01]  /*53c0*/  PLOP3.LUT P0, PT, PT, PT, UP1, 0x80, 0x8 ;  /* 0x000000000008781c */ /* 0x000fe20003f0f018 */
[----:B------:R-:W-:Y:S11]  /*53d0*/  UP2UR UR61, UPR, URZ, 0x2 ;  /* 0x00000002ff3d7883 */ /* 0x000ff60008000000 */
[----:B------:R-:W-:Y:S01]  /*53e0*/  @!UPT UIADD3 URZ, UPT, UPT, URZ, URZ, URZ ;  /* 0x000000fffffff290 */ /* 0x000fe2000fffe0ff */
[----:B-1----:R-:W-:Y:S02]  /*53f0*/  @P0 SHF.R.U32.HI R0, RZ, 0x10, R5 ;  /* 0x00000010ff000819 */ /* 0x002fe40000011605 */
        /* <DEDUP_REMOVED lines=12> */
[----:B------:R-:W2:Y:S01]  /*54c0*/  LDCU UR12, c[0x0][0xb20] ;  /* 0x00016400ff0c77ac */ /* 0x000ea20008000800 */
[----:B------:R-:W-:Y:S02]  /*54d0*/  UIMAD.WIDE.U32 UR4, UR58, UR55, URZ ;  /* 0x000000373a0472a5 */ /* 0x000fe4000f8e00ff */
[----:B------:R-:W-:Y:S02]  /*54e0*/  UIMAD.WIDE.U32 UR6, UR59, UR52, URZ ;  /* 0x000000343b0672a5 */ /* 0x000fe4000f8e00ff */
[----:B------:R-:W-:Y:S02]  /*54f0*/  UISETP.NE.AND UP0, UPT, UR54, 0x1, UPT ;  /* 0x000000013600788c */ /* 0x000fe4000bf05270 */
[----:B------:R-:W-:Y:S02]  /*5500*/  UIMAD.WIDE.U32 UR8, UR37, UR55, URZ ;  /* 0x00000037250872a5 */ /* 0x000fe4000f8e00ff */
[----:B------:R-:W-:Y:S02]  /*5510*/  UIMAD.WIDE.U32 UR10, UR38, UR52, URZ ;  /* 0x00000034260a72a5 */ /* 0x000fe4000f8e00ff */
[----:B------:R-:W-:Y:S02]  /*5520*/  UISETP.NE.AND UP1, UPT, UR43, 0x1, UPT ;  /* 0x000000012b00788c */ /* 0x000fe4000bf25270 */
[----:B------:R-:W-:Y:S01]  /*5530*/  UISETP.NE.AND UP2, UPT, UR42, 0x1, UPT ;  /* 0x000000012a00788c */ /* 0x000fe2000bf45270 */
[----:B------:R-:W-:Y:S02]  /*5540*/  UMOV UR4, UR5 ;  /* 0x0000000500047c82 */ /* 0x000fe40008000000 */
[----:B--2---:R-:W-:Y:S03]  /*5550*/  USHF.R.U32.HI UR5, URZ, UR12, UR4 ;  /* 0x0000000cff057299 */ /* 0x004fe60008011604 */
[----:B------:R-:W-:Y:S02]  /*5560*/  UMOV UR4, UR7 ;  /* 0x0000000700047c82 */ /* 0x000fe40008000000 */
[----:B------:R-:W-:Y:S02]  /*5570*/  USHF.R.U32.HI UR7, URZ, UR53, UR4 ;  /* 0x00000035ff077299 */ /* 0x000fe40008011604 */
[----:B------:R-:W-:Y:S02]  /*5580*/  USEL UR4, UR58, UR5, !UP0 ;  /* 0x000000053a047287 */ /* 0x000fe4000c000000 */
[----:B------:R-:W-:Y:S01]  /*5590*/  USEL UR7, UR59, UR7, !UP1 ;  /* 0x000000073b077287 */ /* 0x000fe2000c800000 */
[----:B------:R-:W-:Y:S01]  /*55a0*/  UMOV UR5, UR9 ;  /* 0x0000000900057c82 */ /* 0x000fe20008000000 */
[----:B------:R-:W-:Y:S02]  /*55b0*/  UIMAD.WIDE.U32 UR8, UR4, UR40, URZ ;  /* 0x00000028040872a5 */ /* 0x000fe4000f8e00ff */
[----:B------:R-:W-:Y:S03]  /*55c0*/  USHF.R.U32.HI UR6, URZ, UR12, UR5 ;  /* 0x0000000cff067299 */ /* 0x000fe60008011605 */
[----:B------:R-:W-:Y:S01]  /*55d0*/  UMOV UR5, UR11 ;  /* 0x0000000b00057c82 */ /* 0x000fe20008000000 */
[----:B------:R-:W-:Y:S02]  /*55e0*/  UIMAD.WIDE.U32 UR10, UR7, UR40, URZ ;  /* 0x00000028070a72a5 */ /* 0x000fe4000f8e00ff */
[----:B------:R-:W-:Y:S02]  /*55f0*/  USHF.R.U32.HI UR12, URZ, UR53, UR5 ;  /* 0x00000035ff0c7299 */ /* 0x000fe40008011605 */
[----:B------:R-:W-:Y:S01]  /*5600*/  USEL UR6, UR37, UR6, !UP0 ;  /* 0x0000000625067287 */ /* 0x000fe2000c000000 */
[----:B------:R-:W-:Y:S02]  /*5610*/  UMOV UR5, UR9 ;  /* 0x0000000900057c82 */ /* 0x000fe40008000000 */
[----:B------:R-:W-:Y:S01]  /*5620*/  UMOV UR10, UR11 ;  /* 0x0000000b000a7c82 */ /* 0x000fe20008000000 */
[----:B------:R-:W-:Y:S02]  /*5630*/  @UP2 USHF.R.U32.HI UR4, URZ, UR41, UR5 ;  /* 0x00000029ff042299 */ /* 0x000fe40008011605 */
[----:B------:R-:W-:Y:S02]  /*5640*/  @UP2 USHF.R.U32.HI UR7, URZ, UR41, UR10 ;  /* 0x00000029ff072299 */ /* 0x000fe4000801160a */
[----:B------:R-:W-:Y:S02]  /*5650*/  UIMAD UR4, UR42, UR4, URZ ;  /* 0x000000042a0472a4 */ /* 0x000fe4000f8e02ff */
        /* <DEDUP_REMOVED lines=8> */
[----:B------:R-:W-:Y:S02]  /*56e0*/  USEL UR11, UR6, UR4, !UP2 ;  /* 0x00000004060b7287 */ /* 0x000fe4000d000000 */
[----:B------:R-:W-:Y:S02]  /*56f0*/  UIADD3 UR8, UPT, UPT, -UR5, URZ, URZ ;  /* 0x000000ff05087290 */ /* 0x000fe4000fffe1ff */
[----:B------:R-:W-:Y:S01]  /*5700*/  UIADD3 UR10, UPT, UPT, -UR11, URZ, URZ ;  /* 0x000000ff0b0a7290 */ /* 0x000fe2000fffe1ff */
[----:B------:R-:W-:Y:S01]  /*5710*/  @!UP0 UMOV UR4, UR9 ;  /* 0x0000000900048c82 */ /* 0x000fe20008000000 */
[----:B------:R-:W-:Y:S02]  /*5720*/  UIADD3 UR9, UPT, UPT, -UR6, URZ, URZ ;  /* 0x000000ff06097290 */ /* 0x000fe4000fffe1ff */
[----:B------:R-:W-:Y:S02]  /*5730*/  @!UP0 USHF.R.U32.HI UR4, URZ, UR41, UR4 ;  /* 0x00000029ff048299 */ /* 0x000fe40008011604 */
[----:B------:R-:W-:Y:S02]  /*5740*/  UIMAD UR10, UR42, UR10, UR6 ;  /* 0x0000000a2a0a72a4 */ /* 0x000fe4000f8e0206 */
[----:B------:R-:W-:Y:S04]  /*5750*/  @!UP0 USEL UR4, UR5, UR4, !UP2 ;  /* 0x0000000405048287 */ /* 0x000fe8000d000000 */
[----:B------:R-:W-:Y:S02]  /*5760*/  @!UP0 UIMAD UR10, UR7, UR10, UR4 ;  /* 0x0000000a070a82a4 */ /* 0x000fe4000f8e0204 */
[----:B------:R-:W-:Y:S02]  /*5770*/  @!UP0 UIADD3 UR11, UPT, UPT, UR11, -UR4, URZ ;  /* 0x800000040b0b8290 */ /* 0x000fe4000fffe0ff */
[----:B------:R-:W-:Y:S02]  /*5780*/  UIMAD UR7, UR43, UR8, UR38 ;  /* 0x000000082b0772a4 */ /* 0x000fe4000f8e0226 */
[----:B------:R-:W-:Y:S02]  /*5790*/  @!UP0 UIMAD UR6, UR11, UR42, UR5 ;  /* 0x0000002a0b0682a4 */ /* 0x000fe4000f8e0205 */
[----:B------:R-:W-:Y:S01]  /*57a0*/  UIMAD UR4, UR54, UR9, UR37 ;  /* 0x00000009360472a4 */ /* 0x000fe2000f8e0225 */
[----:B------:R-:W-:Y:S02]  /*57b0*/  @!UP0 UMOV UR5, UR10 ;  /* 0x0000000a00058c82 */ /* 0x000fe40008000000 */
[----:B------:R-:W-:Y:S02]  /*57c0*/  UIMAD UR38, UR5, UR43, UR7 ;  /* 0x0000002b052672a4 */ /* 0x000fe4000f8e0207 */
[----:B------:R-:W-:Y:S11]  /*57d0*/  UIMAD UR37, UR6, UR54, UR4 ;  /* 0x00000036062572a4 */ /* 0x000ff6000f8e0204 */
[----:B------:R-:W-:Y:S01]  /*57e0*/  @!UPT UIADD3 URZ, UPT, UPT, URZ, URZ, URZ ;  /* 0x000000fffffff290 */ /* 0x000fe2000fffe0ff */
.L_x_90:
[----:B------:R-:W-:Y:S01]  /*57f0*/  UISETP.NE.AND UP0, UPT, UR39, 0x1, UPT ;  /* 0x000000012700788c */ /* 0x000fe2000bf05270 */
[----:B------:R-:W-:Y:S01]  /*5800*/  LOP3.LUT P0, RZ, R50, 0x1b0, RZ, 0xc0, !PT ;  /* 0x000001b032ff7812 */ /* 0x000fe2000780c0ff */
[----:B------:R-:W-:Y:S01]  /*5810*/  USHF.L.U32 UR50, UR16, 0x6, URZ ;  /* 0x0000000610327899 */ /* 0x000fe200080006ff */
[----:B------:R-:W-:Y:S01]  /*5820*/  BSSY.RECONVERGENT B6, `(.L_x_91) ;  /* 0x0000034000067945 */ /* 0x000fe20003800200 */
[----:B------:R-:W-:Y:S01]  /*5830*/  USHF.L.U32 UR49, UR20, 0x7, URZ ;  /* 0x0000000714317899 */ /* 0x000fe200080006ff */
[----:B------:R-:W-:Y:S06]  /*5840*/  IADD3 R52, PT, PT, R52, 0x1, RZ ;  /* 0x0000000134347810 */ /* 0x000fec0007ffe0ff */
[----:B------:R-:W2:Y:S01]  /*5850*/  @!UP0 LDCU.128 UR12, c[0x0][0xb10] ;  /* 0x00016200ff0c87ac */ /* 0x000ea20008000c00 */
[----:B------:R-:W3:Y:S01]  /*5860*/  @!UP0 LDCU UR5, c[0x0][0xb0c] ;  /* 0x00016180ff0587ac */ /* 0x000ee20008000800 */
[----:B------:R-:W4:Y:S01]  /*5870*/  @!UP0 LDCU UR10, c[0x0][0xb20] ;  /* 0x00016400ff0a87ac */ /* 0x000f220008000800 */
[----:B--2---:R-:W-:Y:S02]  /*5880*/  UIMAD.WIDE.U32 UR8, UR38, UR12, URZ ;  /* 0x0000000c260872a5 */ /* 0x004fe4000f8e00ff */
[----:B------:R-:W-:Y:S02]  /*5890*/  UIMAD.WIDE.U32 UR6, UR37, UR15, URZ ;  /* 0x0000000f250672a5 */ /* 0x000fe4000f8e00ff */
[----:B------:R-:W-:Y:S03]  /*58a0*/  @!UP0 UISETP.NE.AND UP1, UPT, UR14, 0x1, UPT ;  /* 0x000000010e00888c */ /* 0x000fe6000bf25270 */
[----:B------:R-:W-:Y:S01]  /*58b0*/  @!UP0 UMOV UR4, UR9 ;  /* 0x0000000900048c82 */ /* 0x000fe20008000000 */
[----:B---3--:R-:W-:Y:S02]  /*58c0*/  @!UP0 UISETP.NE.AND UP2, UPT, UR5, 0x1, UPT ;  /* 0x000000010500888c */ /* 0x008fe4000bf45270 */
[----:B------:R-:W-:Y:S01]  /*58d0*/  @!UP0 USHF.R.U32.HI UR4, URZ, UR13, UR4 ;  /* 0x0000000dff048299 */ /* 0x000fe20008011604 */
[----:B------:R-:W-:Y:S02]  /*58e0*/  @!UP0 UMOV UR6, UR7 ;  /* 0x0000000700068c82 */ /* 0x000fe40008000000 */
[----:B----4-:R-:W-:Y:S02]  /*58f0*/  @!UP0 USHF.R.U32.HI UR6, URZ, UR10, UR6 ;  /* 0x0000000aff068299 */ /* 0x010fe40008011606 */
[----:B------:R-:W-:Y:S02]  /*5900*/  @!UP0 USEL UR7, UR38, UR4, !UP2 ;  /* 0x0000000426078287 */ /* 0x000fe4000d000000 */
[----:B------:R-:W-:Y:S04]  /*5910*/  @!UP0 USEL UR6, UR37, UR6, !UP1 ;  /* 0x0000000625068287 */ /* 0x000fe8000c800000 */
[----:B------:R-:W-:Y:S02]  /*5920*/  @!UP0 UIADD3 UR4, UPT, UPT, -UR7, UR6, URZ ;  /* 0x0000000607048290 */ /* 0x000fe4000fffe1ff */
[----:B------:R-:W-:Y:S02]  /*5930*/  @!UP0 UIADD3 UR6, UPT, UPT, UR7, -UR6, URZ ;  /* 0x8000000607068290 */ /* 0x000fe4000fffe0ff */
[----:B------:R-:W-:Y:S02]  /*5940*/  @!UP0 UIMAD UR38, UR4, UR5, UR38 ;  /* 0x00000005042682a4 */ /* 0x000fe4000f8e0226 */
[----:B------:R-:W-:Y:S01]  /*5950*/  @!UP0 UIMAD UR37, UR6, UR14, UR37 ;  /* 0x0000000e062582a4 */ /* 0x000fe2000f8e0225 */
[----:B------:R-:W-:Y:S11]  /*5960*/  @!P0 BRA `(.L_x_92) ;  /* 0x00000000007c8947 */ /* 0x000ff60003800000 */
[----:B------:R-:W2:Y:S01]  /*5970*/  LDCU.64 UR8, c[0x4][0x80] ;  /* 0x01001000ff0877ac */ /* 0x000ea20008000a00 */
[----:B------:R-:W-:Y:S01]  /*5980*/  MOV R2, 0x0 ;  /* 0x0000000000027802 */ /* 0x000fe20000000f00 */
[----:B------:R-:W-:Y:S02]  /*5990*/  HFMA2 R12, -RZ, RZ, 0, 5.9604644775390625e-08 ;  /* 0x00000001ff0c7431 */ /* 0x000fe400000001ff */
[----:B------:R-:W-:Y:S01]  /*59a0*/  IMAD.MOV.U32 R8, RZ, RZ, 0x70 ;  /* 0x00000070ff087424 */ /* 0x000fe200078e00ff */
[----:B------:R3:W4:Y:S01]  /*59b0*/  LDC.64 R14, c[0x4][R2] ;  /* 0x01000000020e7b82 */ /* 0x0007220000000a00 */
[----:B------:R-:W1:Y:S01]  /*59c0*/  LDCU.64 UR6, c[0x4][0x88] ;  /* 0x01001100ff0677ac */ /* 0x000e620008000a00 */
[----:B------:R-:W-:Y:S01]  /*59d0*/  IMAD.MOV.U32 R13, RZ, RZ, RZ ;  /* 0x000000ffff0d7224 */ /* 0x000fe200078e00ff */
[----:B------:R-:W1:Y:S01]  /*59e0*/  LDCU.64 UR4, c[0x4][0x8] ;  /* 0x01000100ff0477ac */ /* 0x000e620008000a00 */
[----:B--2---:R-:W-:Y:S01]  /*59f0*/  MOV R5, UR9 ;  /* 0x0000000900057c02 */ /* 0x004fe20008000f00 */
[----:B------:R-:W-:Y:S01]  /*5a00*/  IMAD.U32 R4, RZ, RZ, UR8 ;  /* 0x00000008ff047e24 */ /* 0x000fe2000f8e00ff */
[----:B-1----:R-:W-:Y:S01]  /*5a10*/  MOV R7, UR7 ;  /* 0x0000000700077c02 */ /* 0x002fe20008000f00 */
[----:B------:R-:W-:Y:S01]  /*5a20*/  IMAD.U32 R6, RZ, RZ, UR6 ;  /* 0x00000006ff067e24 */ /* 0x000fe2000f8e00ff */
[----:B------:R-:W-:Y:S01]  /*5a30*/  MOV R11, UR5 ;  /* 0x00000005000b7c02 */ /* 0x000fe20008000f00 */
[----:B------:R-:W-:Y:S02]  /*5a40*/  IMAD.U32 R10, RZ, RZ, UR4 ;  /* 0x00000004ff0a7e24 */ /* 0x000fe4000f8e00ff */
[----:B------:R-:W-:Y:S07]  /*5a50*/  LEPC R20, `(.L_x_93) ;  /* 0x000000001014794e */ /* 0x000fee0000000000 */
[----:B---345:R-:W-:Y:S05]  /*5a60*/  CALL.ABS.NOINC R14 ;  /* 0x000000000e007343 */ /* 0x038fea0003c00000 */
.L_x_93:
[----:B------:R-:W1:Y:S01]  /*5a70*/  LDCU.64 UR8, c[0x4][0x80] ;  /* 0x01001000ff0877ac */ /* 0x000e620008000a00 */
[----:B------:R-:W2:Y:S01]  /*5a80*/  LDC.64 R2, c[0x4][R2] ;  /* 0x0100000002027b82 */ /* 0x000ea20000000a00 */
[----:B------:R-:W-:Y:S02]  /*5a90*/  HFMA2 R12, -RZ, RZ, 0, 5.9604644775390625e-08 ;  /* 0x00000001ff0c7431 */ /* 0x000fe400000001ff */
[----:B------:R-:W-:Y:S02]  /*5aa0*/  IMAD.MOV.U32 R8, RZ, RZ, 0x70 ;  /* 0x00000070ff087424 */ /* 0x000fe400078e00ff */
[----:B------:R-:W-:Y:S01]  /*5ab0*/  IMAD.MOV.U32 R13, RZ, RZ, RZ ;  /* 0x000000ffff0d7224 */ /* 0x000fe200078e00ff */
[----:B------:R-:W3:Y:S01]  /*5ac0*/  LDCU.64 UR6, c[0x4][0x88] ;  /* 0x01001100ff0677ac */ /* 0x000ee20008000a00 */
[----:B------:R-:W4:Y:S01]  /*5ad0*/  LDCU.64 UR4, c[0x4][0x8] ;  /* 0x01000100ff0477ac */ /* 0x000f220008000a00 */
[----:B-1----:R-:W-:Y:S02]  /*5ae0*/  MOV R4, UR8 ;  /* 0x0000000800047c02 */ /* 0x002fe40008000f00 */
[----:B------:R-:W-:Y:S02]  /*5af0*/  MOV R5, UR9 ;  /* 0x0000000900057c02 */ /* 0x000fe40008000f00 */
[----:B---3--:R-:W-:Y:S01]  /*5b00*/  MOV R7, UR7 ;  /* 0x0000000700077c02 */ /* 0x008fe20008000f00 */
[----:B------:R-:W-:Y:S01]  /*5b10*/  IMAD.U32 R6, RZ, RZ, UR6 ;  /* 0x00000006ff067e24 */ /* 0x000fe2000f8e00ff */
[----:B----4-:R-:W-:Y:S01]  /*5b20*/  MOV R11, UR5 ;  /* 0x00000005000b7c02 */ /* 0x010fe20008000f00 */
[----:B------:R-:W-:Y:S02]  /*5b30*/  IMAD.U32 R10, RZ, RZ, UR4 ;  /* 0x00000004ff0a7e24 */ /* 0x000fe4000f8e00ff */
[----:B------:R-:W-:Y:S07]  /*5b40*/  LEPC R20, `(.L_x_92) ;  /* 0x000000001014794e */ /* 0x000fee0000000000 */
[----:B--2---:R-:W-:Y:S05]  /*5b50*/  CALL.ABS.NOINC R2 ;  /* 0x0000000002007343 */ /* 0x004fea0003c00000 */
.L_x_92:
[----:B------:R-:W-:Y:S05]  /*5b60*/  BSYNC.RECONVERGENT B6 ;  /* 0x0000000000067941 */ /* 0x000fea0003800200 */
.L_x_91:
[----:B------:R-:W-:Y:S01]  /*5b70*/  R2UR UR4, R49 ;  /* 0x00000000310472ca */ /* 0x000fe200000e0000 */
[----:B------:R-:W-:Y:S01]  /*5b80*/  UISETP.NE.U32.AND UP0, UPT, UR62, URZ, UPT ;  /* 0x000000ff3e00728c */ /* 0x000fe2000bf05070 */
[----:B------:R-:W-:Y:S02]  /*5b90*/  ISETP.NE.U32.AND P4, PT, R42, RZ, PT ;  /* 0x000000ff2a00720c */ /* 0x000fe40003f85070 */
[----:B------:R-:W-:Y:S01]  /*5ba0*/  ISETP.NE.U32.AND P2, PT, RZ, UR56, PT ;  /* 0x00000038ff007c0c */ /* 0x000fe2000bf45070 */
[----:B------:R-:W-:Y:S01]  /*5bb0*/  UISETP.NE.AND.EX UP1, UPT, UR63, URZ, UPT, UP0 ;  /* 0x000000ff3f00728c */ /* 0x000fe2000bf25300 */
[----:B------:R-:W-:Y:S01]  /*5bc0*/  ISETP.NE.AND.EX P4, PT, R43, RZ, PT, P4 ;  /* 0x000000ff2b00720c */ /* 0x000fe20003f85340 */
[----:B------:R-:W-:Y:S01]  /*5bd0*/  UPLOP3.LUT UP0, UPT, UPT, UPT, UPT, 0x40, 0x4 ;  /* 0x000000000004789c */ /* 0x000fe20003f0e870 */
[----:B------:R-:W-:Y:S05]  /*5be0*/  ISETP.NE.AND.EX P2, PT, RZ, UR57, PT, P2 ;  /* 0x00000039ff007c0c */ /* 0x000fea000bf45320 */
[----:B------:R-:W-:Y:S06]  /*5bf0*/  UISETP.NE.AND UP2, UPT, UR4, URZ, UPT ;  /* 0x000000ff0400728c */ /* 0x000fec000bf45270 */
[----:B------:R-:W-:Y:S05]  /*5c00*/  PLOP3.LUT P1, PT, PT, PT, UP2, 0x80, 0x8 ;  /* 0x000000000008781c */ /* 0x000fea0003f2f028 */
[----:B------:R-:W-:Y:S06]  /*5c10*/  @UP2 UPLOP3.LUT UP0, UPT, UPT, UPT, UP1, 0x80, 0x8 ;  /* 0x000000000008289c */ /* 0x000fec0003f0f010 */
[----:B------:R-:W-:Y:S01]  /*5c20*/  PLOP3.LUT P0, PT, PT, PT, UP0, 0x80, 0x8 ;  /* 0x000000000008781c */ /* 0x000fe20003f0f008 */
[----:B------:R-:W-:Y:S01]  /*5c30*/  @!UPT UIADD3 URZ, UPT, UPT, URZ, URZ, URZ ;  /* 0x000000fffffff290 */ /* 0x000fe2000fffe0ff */
[----:B------:R-:W-:Y:S11]  /*5c40*/  BRA.U !UP1, `(.L_x_94) ;  /* 0x00000001093c7547 */ /* 0x000ff6000b800000 */
[----:B------:R-:W-:Y:S01]  /*5c50*/  UISETP.NE.U32.AND UP0, UPT, UR56, URZ, UPT ;  /* 0x000000ff3800728c */ /* 0x000fe2000bf05070 */
[----:B-1----:R-:W-:Y:S01]  /*5c60*/  HFMA2 R0, -RZ, RZ, 0, 5.9604644775390625e-08 ;  /* 0x00000001ff007431 */ /* 0x002fe200000001ff */
[----:B------:R-:W1:Y:S01]  /*5c70*/  LDCU.64 UR8, c[0x0][0x358] ;  /* 0x00006b00ff0877ac */ /* 0x000e620008000a00 */
[----:B------:R-:W-:Y:S01]  /*5c80*/  IMAD.MOV.U32 R45, RZ, RZ, 0x1 ;  /* 0x00000001ff2d7424 */ /* 0x000fe200078e00ff */
[----:B------:R-:W-:Y:S06]  /*5c90*/  UISETP.NE.AND.EX UP0, UPT, UR57, URZ, UPT, UP0 ;  /* 0x000000ff3900728c */ /* 0x000fec000bf05300 */
[----:B------:R-:W-:Y:S05]  /*5ca0*/  PLOP3.LUT P3, PT, PT, PT, UP0, 0x80, 0x8 ;  /* 0x000000000008781c */ /* 0x000fea0003f6f008 */
[----:B------:R-:W2:Y:S01]  /*5cb0*/  @UP0 LDCU.64 UR4, c[0x0][0x888] ;  /* 0x00011100ff0407ac */ /* 0x000ea20008000a00 */
[----:B------:R-:W-:Y:S07]  /*5cc0*/  @UP0 UIMAD UR6, UR36, UR62, URZ ;  /* 0x0000003e240602a4 */ /* 0x000fee000f8e02ff */
[----:B------:R-:W-:Y:S01]  /*5cd0*/  @!P3 PRMT R45, R0, 0x7610, R45 ;  /* 0x00007610002db816 */ /* 0x000fe2000000002d */
[----:B--2---:R-:W-:Y:S06]  /*5ce0*/  @UP0 UIMAD.WIDE UR4, UR6, 0x4, UR4 ;  /* 0x00000004060408a5 */ /* 0x004fec000f8e0204 */
[----:B------:R-:W-:Y:S01]  /*5cf0*/  IMAD.U32 R2, RZ, RZ, UR4 ;  /* 0x00000004ff027e24 */ /* 0x000fe2000f8e00ff */
[----:B------:R-:W-:Y:S04]  /*5d00*/  MOV R3, UR5 ;  /* 0x0000000500037c02 */ /* 0x000fe80008000f00 */
[----:B------:R-:W2:Y:S01]  /*5d10*/  @!UP0 LDCU UR4, c[0x0][0x880] ;  /* 0x00011000ff0487ac */ /* 0x000ea20008000800 */
[----:B-1---5:R3:W5:Y:S02]  /*5d20*/  @P3 LDG.E R27, desc[UR8][R2.64] ;  /* 0x00000008021b3981 */ /* 0x022764000c1e1900 */
[----:B--23--:R-:W-:Y:S02]  /*5d30*/  @!P3 IMAD.U32 R27, RZ, RZ, UR4 ;  /* 0x00000004ff1bbe24 */ /* 0x00cfe4000f8e00ff */
.L_x_94:
[----:B------:R-:W-:Y:S05]  /*5d40*/  @!P4 BRA `(.L_x_95) ;  /* 0x000000000024c947 */ /* 0x000fea0003800000 */
[----:B------:R-:W-:Y:S01]  /*5d50*/  ISETP.NE.U32.AND P3, PT, R40, RZ, PT ;  /* 0x000000ff2800720c */ /* 0x000fe20003f65070 */
[----:B------:R-:W2:Y:S03]  /*5d60*/  LDCU.64 UR4, c[0x0][0x358] ;  /* 0x00006b00ff0477ac */ /* 0x000ea60008000a00 */
[----:B------:R-:W-:Y:S11]  /*5d70*/  ISETP.NE.AND.EX P3, PT, R41, RZ, PT, P3 ;  /* 0x000000ff2900720c */ /* 0x000ff60003f65330 */
[----:B------:R-:W-:Y:S02]  /*5d80*/  @!UPT UIADD3 URZ, UPT, UPT, URZ, URZ, URZ ;  /* 0x000000fffffff290 */ /* 0x000fe4000fffe0ff */
[----:B------:R-:W3:Y:S01]  /*5d90*/  @P3 LDC.64 R2, c[0x0][0x8a8] ;  /* 0x00022a00ff023b82 */ /* 0x000ee20000000a00 */
[----:B-1----:R-:W-:Y:S04]  /*5da0*/  @P3 IMAD R0, R42, UR36, RZ ;  /* 0x000000242a003c24 */ /* 0x002fe8000f8e02ff */
[----:B---3--:R-:W-:Y:S05]  /*5db0*/  @P3 IMAD.WIDE R2, R0, 0x4, R2 ;  /* 0x0000000400023825 */ /* 0x008fea00078e0202 */
[----:B--2--5:R2:W5:Y:S02]  /*5dc0*/  @P3 LDG.E R24, desc[UR4][R2.64] ;  /* 0x0000000402183981 */ /* 0x024564000c1e1900 */
[----:B--2---:R-:W3:Y:S02]  /*5dd0*/  @!P3 LDC R24, c[0x0][0x8a0] ;  /* 0x00022800ff18bb82 */ /* 0x004ee40000000800 */
.L_x_95:
[----:B-----5:R-:W-:Y:S01]  /*5de0*/  FSETP.NEU.AND P3, PT, R27, RZ, PT ;  /* 0x000000ff1b00720b */ /* 0x020fe20003f6d000 */
[----:B------:R-:W-:Y:S01]  /*5df0*/  IMAD.SHL.U32 R62, R44, 0x2, RZ ;  /* 0x000000022c3e7824 */ /* 0x000fe200078e00ff */
[----:B------:R-:W-:Y:S01]  /*5e00*/  SEL R4, RZ, 0xffffffff, P2 ;  /* 0xffffffffff047807 */ /* 0x000fe20001000000 */
[----:B------:R-:W-:Y:S01]  /*5e10*/  BSSY B1, `(.L_x_96) ;  /* 0x0000036000017945 */ /* 0x000fe20003800000 */
[----:B------:R-:W-:Y:S01]  /*5e20*/  @P1 LOP3.LUT P2, RZ, R45, 0xff, RZ, 0xc0, !PT ;  /* 0x000000ff2dff1812 */ /* 0x000fe2000784c0ff */
[----:B------:R-:W-:Y:S01]  /*5e30*/  VIADD R60, R62, UR44 ;  /* 0x0000002c3e3c7c36 */ /* 0x000fe20008000000 */
[----:B-1----:R-:W-:Y:S01]  /*5e40*/  @P1 SEL R0, RZ, 0xffffffff, P3 ;  /* 0xffffffffff001807 */ /* 0x002fe20001800000 */
[----:B------:R-:W-:Y:S01]  /*5e50*/  IMAD.MOV.U32 R63, RZ, RZ, 0x1 ;  /* 0x00000001ff3f7424 */ /* 0x000fe200078e00ff */
[----:B------:R-:W-:Y:S01]  /*5e60*/  LOP3.LUT R55, R55, 0x1, RZ, 0x3c, !PT ;  /* 0x0000000137377812 */ /* 0x000fe200078e3cff */
[----:B------:R-:W-:Y:S01]  /*5e70*/  IMAD.MOV.U32 R61, RZ, RZ, RZ ;  /* 0x000000ffff3d7224 */ /* 0x000fe200078e00ff */
[----:B------:R-:W-:Y:S02]  /*5e80*/  @P0 SEL R0, R4, R0, !P2 ;  /* 0x0000000004000207 */ /* 0x000fe40005000000 */
[----:B------:R-:W-:Y:S02]  /*5e90*/  CS2R R38, SRZ ;  /* 0x0000000000267805 */ /* 0x000fe4000001ff00 */
[----:B------:R-:W-:Y:S02]  /*5ea0*/  LEA R26, R22, UR44, 0x3 ;  /* 0x0000002c161a7c11 */ /* 0x000fe4000f8e18ff */
[----:B------:R-:W-:Y:S02]  /*5eb0*/  CS2R R36, SRZ ;  /* 0x0000000000247805 */ /* 0x000fe4000001ff00 */
[----:B------:R-:W-:Y:S02]  /*5ec0*/  @P1 LOP3.LUT R0, R0, 0x1, RZ, 0xc0, !PT ;  /* 0x0000000100001812 */ /* 0x000fe400078ec0ff */
[----:B------:R-:W-:Y:S02]  /*5ed0*/  CS2R R30, SRZ ;  /* 0x00000000001e7805 */ /* 0x000fe4000001ff00 */
[----:B------:R-:W-:Y:S02]  /*5ee0*/  SHF.L.U32 R2, R54, 0x1f, RZ ;  /* 0x0000001f36027819 */ /* 0x000fe400000006ff */
[----:B------:R-:W-:Y:S02]  /*5ef0*/  CS2R R28, SRZ ;  /* 0x00000000001c7805 */ /* 0x000fe4000001ff00 */
[----:B------:R-:W-:Y:S01]  /*5f00*/  ISETP.NE.U32.OR P5, PT, R0, 0x1, !P1 ;  /* 0x000000010000780c */ /* 0x000fe20004fa5470 */
[----:B------:R-:W-:Y:S01]  /*5f10*/  IMAD.IADD R59, R56, 0x1, R60 ;  /* 0x00000001383b7824 */ /* 0x000fe200078e023c */
[----:B------:R-:W-:Y:S02]  /*5f20*/  PLOP3.LUT P2, PT, PT, PT, UP1, 0x80, 0x8 ;  /* 0x000000000008781c */ /* 0x000fe40003f4f018 */
[----:B------:R-:W-:Y:S02]  /*5f30*/  LEA.HI R25, R22, R22, RZ, 0x1 ;  /* 0x0000001616197211 */ /* 0x000fe400078f08ff */
[----:B------:R-:W-:Y:S02]  /*5f40*/  LOP3.LUT P4, R51, R45, 0xff, RZ, 0xc0, !PT ;  /* 0x000000ff2d337812 */ /* 0x000fe4000788c0ff */
[----:B------:R-:W-:Y:S02]  /*5f50*/  SEL R3, RZ, 0xffffffff, P3 ;  /* 0xffffffffff037807 */ /* 0x000fe40001800000 */
[----:B------:R-:W-:Y:S03]  /*5f60*/  P2R R58, PR, RZ, 0x20 ;  /* 0x00000020ff3a7803 */ /* 0x000fe60000000000 */
[----:B------:R-:W-:Y:S02]  /*5f70*/  @P5 SHF.L.U32 R0, R55, 0x1f, RZ ;  /* 0x0000001f37005819 */ /* 0x000fe400000006ff */
[----:B------:R-:W-:Y:S02]  /*5f80*/  @P2 SEL R3, R4, R3, !P4 ;  /* 0x0000000304032207 */ /* 0x000fe40006000000 */
[----:B------:R1:W2:Y:S02]  /*5f90*/  @P5 SYNCS.PHASECHK.TRANS64.TRYWAIT P1, [UR44+0x30], R0 ;  /* 0x00003000ff0055a7 */ /* 0x0002a4000802112c */
[----:B------:R-:W-:Y:S04]  /*5fa0*/  LOP3.LUT R3, R3, 0x1, RZ, 0xc0, !PT ;  /* 0x0000000103037812 */ /* 0x000fe800078ec0ff */
[----:B------:R-:W-:Y:S04]  /*5fb0*/  ISETP.NE.U32.AND P2, PT, R3, 0x1, PT ;  /* 0x000000010300780c */ /* 0x000fe80003f45070 */
[----:B------:R-:W-:Y:S01]  /*5fc0*/  P2R R64, PR, RZ, 0x4 ;  /* 0x00000004ff407803 */ /* 0x000fe20000000000 */
[----:B------:R4:W3:Y:S01]  /*5fd0*/  SYNCS.PHASECHK.TRANS64.TRYWAIT P0, [R26+URZ+0xa0], R2 ;  /* 0x0000a0021a0075a7 */ /* 0x0008e200080011ff */
[C---:B-1----:R-:W-:Y:S01]  /*5fe0*/  IMAD.SHL.U32 R0, R25.reuse, 0x40, RZ ;  /* 0x0000004019007824 */ /* 0x042fe200078e00ff */
[----:B------:R-:W-:Y:S04]  /*5ff0*/  LOP3.LUT R25, R25, 0xffe, RZ, 0xc0, !PT ;  /* 0x00000ffe19197812 */ /* 0x000fe800078ec0ff */
[----:B------:R-:W-:Y:S01]  /*6000*/  LOP3.LUT R0, R0, 0xffffff80, RZ, 0xc0, !PT ;  /* 0xffffff8000007812 */ /* 0x000fe200078ec0ff */
[----:B------:R-:W-:Y:S04]  /*6010*/  IMAD.IADD R25, R22, 0x1, -R25 ;  /* 0x0000000116197824 */ /* 0x000fe800078e0a19 */
[----:B------:R-:W-:Y:S04]  /*6020*/  IMAD.IADD R0, R23, 0x1, R0 ;  /* 0x0000000117007824 */ /* 0x000fe800078e0200 */
[----:B------:R-:W-:Y:S01]  /*6030*/  IMAD R25, R25, 0x100000, R0 ;  /* 0x0010000019197824 */ /* 0x000fe200078e0200 */
[----:B--2---:R-:W-:Y:S01]  /*6040*/  @P5 SEL R63, RZ, 0x1, !P1 ;  /* 0x00000001ff3f5807 */ /* 0x004fe20004800000 */
[----:B----4-:R-:W-:Y:S06]  /*6050*/  @!P5 BRA `(.L_x_97) ;  /* 0x000000000044d947 */ /* 0x010fec0003800000 */
[----:B------:R-:W-:Y:S01]  /*6060*/  IMAD.MOV.U32 R38, RZ, RZ, RZ ;  /* 0x000000ffff267224 */ /* 0x000fe200078e00ff */
[----:B------:R-:W-:Y:S01]  /*6070*/  ISETP.NE.AND P1, PT, R63, RZ, PT ;  /* 0x000000ff3f00720c */ /* 0x000fe20003f25270 */
[----:B------:R-:W-:Y:S01]  /*6080*/  BSSY B0, `(.L_x_98) ;  /* 0x0000008000007945 */ /* 0x000fe20003800000 */
[----:B------:R-:W-:Y:S02]  /*6090*/  CS2R R30, SRZ ;  /* 0x00000000001e7805 */ /* 0x000fe4000001ff00 */
[----:B------:R-:W-:Y:S02]  /*60a0*/  CS2R R28, SRZ ;  /* 0x00000000001c7805 */ /* 0x000fe4000001ff00 */
[----:B------:R-:W-:Y:S07]  /*60b0*/  CS2R R36, SRZ ;  /* 0x0000000000247805 */ /* 0x000fee000001ff00 */
[----:B------:R-:W-:Y:S05]  /*60c0*/  @P1 BRA `(.L_x_99) ;  /* 0x00000000000c1947 */ /* 0x000fea0003800000 */
[----:B------:R-:W-:Y:S04]  /*60d0*/  SHF.L.U32 R3, R55, 0x1f, RZ ;  /* 0x0000001f37037819 */ /* 0x000fe800000006ff */
[----:B------:R-:W1:Y:S02]  /*60e0*/  SYNCS.PHASECHK.TRANS64.TRYWAIT P1, [UR44+0x30], R3 ;  /* 0x00003003ff0075a7 */ /* 0x000e64000802112c */
[----:B-1----:R-:W-:Y:S05]  /*60f0*/  @!P1 BRA `(.L_x_100) ;  /* 0x0000002c009c9947 */ /* 0x002fea0003800000 */
.L_x_99:
[----:B------:R-:W-:Y:S05]  /*6100*/  BSYNC B0 ;  /* 0x0000000000007941 */ /* 0x000fea0003800000 */
.L_x_98:
[----:B------:R-:W-:Y:S01]  /*6110*/  ISETP.NE.AND P1, PT, R64, RZ, PT ;  /* 0x000000ff4000720c */ /* 0x000fe20003f25270 */
[----:B------:R-:W-:Y:S11]  /*6120*/  HFMA2 R61, -RZ, RZ, 0, 5.9604644775390625e-08 ;  /* 0x00000001ff3d7431 */ /* 0x000ff600000001ff */
[----:B------:R-:W-:Y:S01]  /*6130*/  @!UPT UIADD3 URZ, UPT, UPT, URZ, URZ, URZ ;  /* 0x000000fffffff290 */ /* 0x000fe2000fffe0ff */
[----:B------:R-:W-:Y:S05]  /*6140*/  @P1 WARPSYNC.ALL ;  /* 0x0000000000001948 */ /* 0x000fea0003800000 */
[----:B------:R2:W4:Y:S04]  /*6150*/  @P1 LDSM.16.M88.4 R28, [R62+UR44+0x200] ;  /* 0x0002002c3e1c183b */ /* 0x0005280008000200 */
[----:B------:R2:W1:Y:S02]  /*6160*/  @P1 LDSM.16.M88.4 R36, [R59+0x200] ;  /* 0x000200003b24183b */ /* 0x0004640000000200 */
.L_x_97:
[----:B------:R-:W-:Y:S05]  /*6170*/  BSYNC B1 ;  /* 0x0000000000017941 */ /* 0x000fea0003800000 */
.L_x_96:
[----:B-1----:R-:W-:Y:S04]  /*6180*/  SHF.R.U32.HI R0, RZ, 0x15, R25 ;  /* 0x00000015ff007819 */ /* 0x002fe80000011619 */
[----:B------:R-:W-:Y:S01]  /*6190*/  LOP3.LUT P1, RZ, R0, 0x3, R46, 0x48, !PT ;  /* 0x0000000300ff7812 */ /* 0x000fe2000782482e */
[----:B------:R-:W-:Y:S01]  /*61a0*/  @!UPT UIADD3 URZ, UPT, UPT, URZ, URZ, URZ ;  /* 0x000000fffffff290 */ /* 0x000fe2000fffe0ff */
[----:B---3--:R-:W-:Y:S11]  /*61b0*/  @P0 BRA `(.L_x_101) ;  /* 0x0000000000080947 */ /* 0x008ff60003800000 */
[----:B------:R-:W1:Y:S02]  /*61c0*/  SYNCS.PHASECHK.TRANS64.TRYWAIT P0, [R26+URZ+0xa0], R2 ;  /* 0x0000a0021a0075a7 */ /* 0x000e6400080011ff */
[----:B-1----:R-:W-:Y:S05]  /*61d0*/  @!P0 BRA `(.L_x_102) ;  /* 0x0000002c007c8947 */ /* 0x002fea0003800000 */
.L_x_101:
[----:B------:R-:W-:Y:S05]  /*61e0*/  @!P1 BRA `(.L_x_103) ;  /* 0x0000000000409947 */ /* 0x000fea0003800000 */
[----:B------:R-:W3:Y:S01]  /*61f0*/  LDCU.64 UR8, c[0x4][0x70] ;  /* 0x01000e00ff0877ac */ /* 0x000ee20008000a00 */
[----:B------:R-:W-:Y:S01]  /*6200*/  MOV R3, 0x0 ;  /* 0x0000000000037802 */ /* 0x000fe20000000f00 */
[----:B------:R-:W-:Y:S02]  /*6210*/  HFMA2 R12, -RZ, RZ, 0, 5.9604644775390625e-08 ;  /* 0x00000001ff0c7431 */ /* 0x000fe400000001ff */
[----:B------:R-:W-:Y:S02]  /*6220*/  IMAD.MOV.U32 R8, RZ, RZ, 0x192 ;  /* 0x00000192ff087424 */ /* 0x000fe400078e00ff */
[----:B------:R-:W-:Y:S01]  /*6230*/  IMAD.MOV.U32 R13, RZ, RZ, RZ ;  /* 0x000000ffff0d7224 */ /* 0x000fe200078e00ff */
[----:B------:R-:W5:Y:S01]  /*6240*/  LDCU.64 UR6, c[0x4][0x78] ;  /* 0x01000f00ff0677ac */ /* 0x000f620008000a00 */
[----:B-1----:R-:W1:Y:S01]  /*6250*/  LDC.64 R2, c[0x4][R3] ;  /* 0x0100000003027b82 */ /* 0x002e620000000a00 */
[----:B------:R-:W2:Y:S01]  /*6260*/  LDCU.64 UR4, c[0x4][0x10] ;  /* 0x01000200ff0477ac */ /* 0x000ea20008000a00 */
[----:B---3--:R-:W-:Y:S01]  /*6270*/  MOV R5, UR9 ;  /* 0x0000000900057c02 */ /* 0x008fe20008000f00 */
[----:B------:R-:W-:Y:S01]  /*6280*/  IMAD.U32 R4, RZ, RZ, UR8 ;  /* 0x00000008ff047e24 */ /* 0x000fe2000f8e00ff */
[----:B-----5:R-:W-:Y:S01]  /*6290*/  MOV R7, UR7 ;  /* 0x0000000700077c02 */ /* 0x020fe20008000f00 */
[----:B------:R-:W-:Y:S01]  /*62a0*/  IMAD.U32 R6, RZ, RZ, UR6 ;  /* 0x00000006ff067e24 */ /* 0x000fe2000f8e00ff */
[----:B--2---:R-:W-:Y:S01]  /*62b0*/  MOV R11, UR5 ;  /* 0x00000005000b7c02 */ /* 0x004fe20008000f00 */
[----:B------:R-:W-:Y:S02]  /*62c0*/  IMAD.U32 R10, RZ, RZ, UR4 ;  /* 0x00000004ff0a7e24 */ /* 0x000fe4000f8e00ff */
[----:B------:R-:W-:Y:S07]  /*62d0*/  LEPC R20, `(.L_x_103) ;  /* 0x000000001014794e */ /* 0x000fee0000000000 */
[----:B-1--4-:R-:W-:Y:S05]  /*62e0*/  CALL.ABS.NOINC R2 ;  /* 0x0000000002007343 */ /* 0x012fea0003c00000 */
.L_x_103:
[----:B------:R-:W-:Y:S05]  /*62f0*/  WARPSYNC.ALL ;  /* 0x0000000000007948 */ /* 0x000fea0003800000 */
[----:B------:R-:W-:Y:S01]  /*6300*/  R2UR UR4, R25 ;  /* 0x00000000190472ca */ /* 0x000fe200000e0000 */
[--C-:B----4-:R-:W-:Y:S01]  /*6310*/  HADD2.F32 R3, -RZ, R28.reuse.H0_H0 ;  /* 0x2000001cff037230 */ /* 0x110fe20000004100 */
[----:B------:R-:W-:Y:S01]  /*6320*/  ISETP.NE.AND P0, PT, R57, RZ, PT ;  /* 0x000000ff3900720c */ /* 0x000fe20003f05270 */
[--C-:B------:R-:W-:Y:S01]  /*6330*/  HADD2.F32 R20, -RZ, R29.reuse.H0_H0 ;  /* 0x2000001dff147230 */ /* 0x100fe20000004100 */
[----:B------:R-:W-:Y:S01]  /*6340*/  BSSY.RECONVERGENT B0, `(.L_x_104) ;  /* 0x000004c000007945 */ /* 0x000fe20003800200 */
[----:B------:R-:W-:Y:S08]  /*6350*/  HADD2.F32 R21, -RZ, R29.H1_H1 ;  /* 0x3000001dff157230 */ /* 0x000ff00000004100 */
[----:B------:R-:W3:Y:S02]  /*6360*/  LDTM.16dp256bit.x4 R4, tmem[UR4] ;  /* 0x00000004000479ee */ /* 0x000ee40008120000 */
[C---:B---3--:R-:W-:Y:S01]  /*6370*/  FMUL R0, R24.reuse, R4 ;  /* 0x0000000418007220 */ /* 0x048fe20000400000 */
[----:B------:R-:W-:Y:S02]  /*6380*/  HADD2.F32 R4, -RZ, R28.H1_H1 ;  /* 0x3000001cff047230 */ /* 0x000fe40000004100 */
[C---:B-1----:R-:W-:Y:S01]  /*6390*/  FMUL R2, R24.reuse, R5 ;  /* 0x0000000518027220 */ /* 0x042fe20000400000 */
[C---:B------:R-:W-:Y:S01]  /*63a0*/  FMUL R7, R24.reuse, R7 ;  /* 0x0000000718077220 */ /* 0x040fe20000400000 */
[C---:B------:R-:W-:Y:S01]  /*63b0*/  FFMA R0, R27.reuse, R3, R0 ;  /* 0x000000031b007223 */ /* 0x040fe20000000000 */
[C---:B------:R-:W-:Y:S01]  /*63c0*/  FMUL R3, R24.reuse, R6 ;  /* 0x0000000618037220 */ /* 0x040fe20000400000 */
[C---:B------:R-:W-:Y:S01]  /*63d0*/  FFMA R2, R27.reuse, R4, R2 ;  /* 0x000000041b027223 */ /* 0x040fe20000000002 */
[C---:B------:R-:W-:Y:S01]  /*63e0*/  FMUL R4, R24.reuse, R8 ;  /* 0x0000000818047220 */ /* 0x040fe20000400000 */
[C---:B------:R-:W-:Y:S01]  /*63f0*/  FMUL R8, R24.reuse, R12 ;  /* 0x0000000c18087220 */ /* 0x040fe20000400000 */
[C---:B------:R-:W-:Y:S01]  /*6400*/  FFMA R3, R27.reuse, R20, R3 ;  /* 0x000000141b037223 */ /* 0x040fe20000000003 */
[----:B------:R-:W-:Y:S01]  /*6410*/  FMUL R12, R24, R16 ;  /* 0x00000010180c7220 */ /* 0x000fe20000400000 */
[--C-:B------:R-:W-:Y:S01]  /*6420*/  HADD2.F32 R16, -RZ, R30.reuse.H0_H0 ;  /* 0x2000001eff107230 */ /* 0x100fe20000004100 */
[----:B------:R-:W-:Y:S01]  /*6430*/  F2FP.F16.F32.PACK_AB R32, R2, R0 ;  /* 0x000000000220723e */ /* 0x000fe200000000ff */
[----:B------:R-:W-:Y:S02]  /*6440*/  HADD2.F32 R0, -RZ, R30.H1_H1 ;  /* 0x3000001eff007230 */ /* 0x000fe40000004100 */
[C---:B------:R-:W-:Y:S01]  /*6450*/  FFMA R7, R27.reuse, R21, R7 ;  /* 0x000000151b077223 */ /* 0x040fe20000000007 */
[C---:B------:R-:W-:Y:S01]  /*6460*/  FMUL R5, R24.reuse, R9 ;  /* 0x0000000918057220 */ /* 0x040fe20000400000 */
[--C-:B------:R-:W-:Y:S02]  /*6470*/  HADD2.F32 R2, -RZ, R31.reuse.H0_H0 ;  /* 0x2000001fff027230 */ /* 0x100fe40000004100 */
[C---:B------:R-:W-:Y:S01]  /*6480*/  FFMA R4, R27.reuse, R16, R4 ;  /* 0x000000101b047223 */ /* 0x040fe20000000004 */
[C---:B------:R-:W-:Y:S01]  /*6490*/  FMUL R6, R24.reuse, R10 ;  /* 0x0000000a18067220 */ /* 0x040fe20000400000 */
[C---:B------:R-:W-:Y:S01]  /*64a0*/  FFMA R5, R27.reuse, R0, R5 ;  /* 0x000000001b057223 */ /* 0x040fe20000000005 */
[----:B------:R-:W-:Y:S02]  /*64b0*/  HADD2.F32 R16, -RZ, R31.H1_H1 ;  /* 0x3000001fff107230 */ /* 0x000fe40000004100 */
[C---:B------:R-:W-:Y:S01]  /*64c0*/  FMUL R11, R24.reuse, R11 ;  /* 0x0000000b180b7220 */ /* 0x040fe20000400000 */
[----:B------:R-:W-:Y:S01]  /*64d0*/  FFMA R6, R27, R2, R6 ;  /* 0x000000021b067223 */ /* 0x000fe20000000006 */
[--C-:B------:R-:W-:Y:S01]  /*64e0*/  HADD2.F32 R0, -RZ, R36.reuse.H0_H0 ;  /* 0x20000024ff007230 */ /* 0x100fe20000004100 */
[----:B------:R-:W-:Y:S01]  /*64f0*/  F2FP.F16.F32.PACK_AB R33, R7, R3 ;  /* 0x000000030721723e */ /* 0x000fe200000000ff */
[----:B------:R-:W-:Y:S02]  /*6500*/  HADD2.F32 R2, -RZ, R36.H1_H1 ;  /* 0x30000024ff027230 */ /* 0x000fe40000004100 */
[C---:B------:R-:W-:Y:S01]  /*6510*/  FMUL R9, R24.reuse, R13 ;  /* 0x0000000d18097220 */ /* 0x040fe20000400000 */
[--C-:B------:R-:W-:Y:S02]  /*6520*/  HADD2.F32 R3, -RZ, R37.reuse.H0_H0 ;  /* 0x20000025ff037230 */ /* 0x100fe40000004100 */
[C---:B------:R-:W-:Y:S01]  /*6530*/  FMUL R10, R24.reuse, R14 ;  /* 0x0000000e180a7220 */ /* 0x040fe20000400000 */
[C---:B------:R-:W-:Y:S01]  /*6540*/  FFMA R11, R27.reuse, R16, R11 ;  /* 0x000000101b0b7223 */ /* 0x040fe2000000000b */
[C---:B------:R-:W-:Y:S01]  /*6550*/  FFMA R8, R27.reuse, R0, R8 ;  /* 0x000000001b087223 */ /* 0x040fe20000000008 */
[C---:B------:R-:W-:Y:S01]  /*6560*/  FFMA R9, R27.reuse, R2, R9 ;  /* 0x000000021b097223 */ /* 0x040fe20000000009 */
[----:B------:R-:W-:Y:S02]  /*6570*/  HADD2.F32 R0, -RZ, R37.H1_H1 ;  /* 0x30000025ff007230 */ /* 0x000fe40000004100 */
[----:B------:R-:W-:Y:S01]  /*6580*/  FFMA R10, R27, R3, R10 ;  /* 0x000000031b0a7223 */ /* 0x000fe2000000000a */
[C---:B------:R-:W-:Y:S01]  /*6590*/  FMUL R15, R24.reuse, R15 ;  /* 0x0000000f180f7220 */ /* 0x040fe20000400000 */
[--C-:B------:R-:W-:Y:S01]  /*65a0*/  HADD2.F32 R2, -RZ, R38.reuse.H0_H0 ;  /* 0x20000026ff027230 */ /* 0x100fe20000004100 */
[----:B------:R-:W-:Y:S01]  /*65b0*/  F2FP.F16.F32.PACK_AB R34, R5, R4 ;  /* 0x000000040522723e */ /* 0x000fe200000000ff */
[----:B------:R-:W-:Y:S02]  /*65c0*/  HADD2.F32 R3, -RZ, R38.H1_H1 ;  /* 0x30000026ff037230 */ /* 0x000fe40000004100 */
[C---:B------:R-:W-:Y:S01]  /*65d0*/  FMUL R13, R24.reuse, R17 ;  /* 0x00000011180d7220 */ /* 0x040fe20000400000 */
[--C-:B------:R-:W-:Y:S02]  /*65e0*/  HADD2.F32 R4, -RZ, R39.reuse.H0_H0 ;  /* 0x20000027ff047230 */ /* 0x100fe40000004100 */
[C---:B------:R-:W-:Y:S01]  /*65f0*/  FMUL R14, R24.reuse, R18 ;  /* 0x00000012180e7220 */ /* 0x040fe20000400000 */
[----:B------:R-:W-:Y:S02]  /*6600*/  HADD2.F32 R5, -RZ, R39.H1_H1 ;  /* 0x30000027ff057230 */ /* 0x000fe40000004100 */
[C---:B------:R-:W-:Y:S01]  /*6610*/  FFMA R15, R27.reuse, R0, R15 ;  /* 0x000000001b0f7223 */ /* 0x040fe2000000000f */
[----:B------:R-:W-:Y:S01]  /*6620*/  FMUL R19, R24, R19 ;  /* 0x0000001318137220 */ /* 0x000fe20000400000 */
[C---:B------:R-:W-:Y:S01]  /*6630*/  FFMA R12, R27.reuse, R2, R12 ;  /* 0x000000021b0c7223 */ /* 0x040fe2000000000c */
[C---:B------:R-:W-:Y:S01]  /*6640*/  FFMA R13, R27.reuse, R3, R13 ;  /* 0x000000031b0d7223 */ /* 0x040fe2000000000d */
[C---:B------:R-:W-:Y:S01]  /*6650*/  FFMA R14, R27.reuse, R4, R14 ;  /* 0x000000041b0e7223 */ /* 0x040fe2000000000e */
[----:B------:R-:W-:Y:S01]  /*6660*/  FFMA R19, R27, R5, R19 ;  /* 0x000000051b137223 */ /* 0x000fe20000000013 */
[----:B------:R-:W-:Y:S02]  /*6670*/  F2FP.F16.F32.PACK_AB R35, R11, R6 ;  /* 0x000000060b23723e */ /* 0x000fe400000000ff */
[----:B------:R-:W-:Y:S02]  /*6680*/  F2FP.F16.F32.PACK_AB R8, R9, R8 ;  /* 0x000000080908723e */ /* 0x000fe400000000ff */
[----:B------:R-:W-:Y:S01]  /*6690*/  F2FP.F16.F32.PACK_AB R9, R15, R10 ;  /* 0x0000000a0f09723e */ /* 0x000fe200000000ff */
[----:B------:R1:W-:Y:S01]  /*66a0*/  STSM.16.M88.4 [R60+0x200], R32 ;  /* 0x000200203c007844 */ /* 0x0003e20000000200 */
[----:B------:R-:W-:Y:S02]  /*66b0*/  F2FP.F16.F32.PACK_AB R10, R13, R12 ;  /* 0x0000000c0d0a723e */ /* 0x000fe400000000ff */
[----:B------:R-:W-:Y:S05]  /*66c0*/  F2FP.F16.F32.PACK_AB R11, R19, R14 ;  /* 0x0000000e130b723e */ /* 0x000fea00000000ff */
[----:B------:R1:W-:Y:S01]  /*66d0*/  STSM.16.M88.4 [R59+0x200], R8 ;  /* 0x000200083b007844 */ /* 0x0003e20000000200 */
[----:B------:R-:W-:Y:S01]  /*66e0*/  @!PT LDS RZ, [RZ] ;  /* 0x00000000fffff984 */ /* 0x000fe20000000800 */
[----:B------:R-:W-:Y:S01]  /*66f0*/  @!PT LDS RZ, [RZ] ;  /* 0x00000000fffff984 */ /* 0x000fe20000000800 */
[----:B------:R-:W-:Y:S01]  /*6700*/  @!PT LDS RZ, [RZ] ;  /* 0x00000000fffff984 */ /* 0x000fe20000000800 */
[----:B------:R-:W-:Y:S01]  /*6710*/  @!PT LDS RZ, [RZ] ;  /* 0x00000000fffff984 */ /* 0x000fe20000000800 */
[----:B------:R3:W-:Y:S07]  /*6720*/  MEMBAR.ALL.CTA ;  /* 0x0000000000007992 */ /* 0x0007ee0000008000 */
[----:B---3--:R-:W3:Y:S02]  /*6730*/  FENCE.VIEW.ASYNC.S ;  /* 0x00000000000073c6 */ /* 0x008ee40000000000 */
[----:B---3--:R-:W-:Y:S06]  /*6740*/  BAR.SYNC.DEFER_BLOCKING 0x1, 0x80 ;  /* 0x0042000000007b1d */ /* 0x008fec0000010000 */
[----:B------:R-:W-:Y:S05]  /*6750*/  @P0 BRA `(.L_x_105) ;  /* 0x0000000000280947 */ /* 0x000fea0003800000 */
[----:B------:R-:W3:Y:S01]  /*6760*/  LDCU.64 UR6, c[0x0][0x348] ;  /* 0x00006900ff0677ac */ /* 0x000ee20008000a00 */
[----:B------:R-:W-:Y:S01]  /*6770*/  UIADD3 UR4, UPT, UPT, UR44, 0x200, URZ ;  /* 0x000002002c047890 */ /* 0x000fe2000fffe0ff */
[----:B------:R-:W-:Y:S05]  /*6780*/  UMOV UR51, UR36 ;  /* 0x0000002400337c82 */ /* 0x000fea0008000000 */
[----:B------:R-:W-:Y:S04]  /*6790*/  MOV R50, UR4 ;  /* 0x0000000400327c02 */ /* 0x000fe80008000f00 */
[----:B------:R-:W-:Y:S01]  /*67a0*/  R2UR UR48, R50 ;  /* 0x00000000323072ca */ /* 0x000fe200000e0000 */
[----:B---3--:R-:W-:Y:S04]  /*67b0*/  UIADD3 UR4, UP0, UPT, UR6, 0x680, URZ ;  /* 0x0000068006047890 */ /* 0x008fe8000ff1e0ff */
[----:B------:R-:W-:Y:S09]  /*67c0*/  UIADD3.X UR5, UPT, UPT, URZ, UR7, URZ, UP0, !UPT ;  /* 0x00000007ff057290 */ /* 0x000ff200087fe4ff */
[----:B------:R3:W-:Y:S01]  /*67d0*/  UTMASTG.3D [UR48], [UR4] ;  /* 0x00000030040073b5 */ /* 0x0007e20008010000 */
[----:B------:R0:W-:Y:S01]  /*67e0*/  UTMACMDFLUSH ;  /* 0x00000000000079b7 */ /* 0x0001e20000000000 */
[----:B---3--:R-:W-:Y:S04]  /*67f0*/  DEPBAR.LE SB0, 0x1 ;  /* 0x000080400000791a */ /* 0x008fe80000000000 */
.L_x_105:
[----:B------:R-:W-:Y:S05]  /*6800*/  BSYNC.RECONVERGENT B0 ;  /* 0x0000000000007941 */ /* 0x000fea0003800200 */
.L_x_104:
[----:B------:R-:W-:Y:S01]  /*6810*/  BAR.SYNC.DEFER_BLOCKING 0x1, 0x80 ;  /* 0x0042000000007b1d */ /* 0x000fe20000010000 */
[----:B------:R-:W-:Y:S01]  /*6820*/  ISETP.NE.AND P1, PT, R58, RZ, PT ;  /* 0x000000ff3a00720c */ /* 0x000fe20003f25270 */
[----:B------:R-:W-:Y:S01]  /*6830*/  UISETP.NE.AND UP0, UPT, UR47, URZ, UPT ;  /* 0x000000ff2f00728c */ /* 0x000fe2000bf05270 */
[----:B------:R-:W-:Y:S11]  /*6840*/  LEA R4, R61, UR44, 0x3 ;  /* 0x0000002c3d047c11 */ /* 0x000ff6000f8e18ff */
[----:B------:R-:W-:Y:S01]  /*6850*/  @P1 SHF.L.U32 R3, R55, 0x1f, RZ ;  /* 0x0000001f37031819 */ /* 0x000fe200000006ff */
[----:B------:R-:W-:Y:S06]  /*6860*/  BRA.U !UP0, `(.L_x_106) ;  /* 0x0000000108247547 */ /* 0x000fec000b800000 */
[----:B------:R-:W3:Y:S01]  /*6870*/  S2R R0, SR_CgaCtaId ;  /* 0x0000000000007919 */ /* 0x000ee20000008800 */
[----:B------:R-:W-:Y:S01]  /*6880*/  IMAD.U32 R2, RZ, RZ, UR46 ;  /* 0x0000002eff027e24 */ /* 0x000fe2000f8e00ff */
[----:B------:R-:W-:Y:S04]  /*6890*/  UIADD3 UR4, UPT, UPT, UR46, 0x1, URZ ;  /* 0x000000012e047890 */ /* 0x000fe8000fffe0ff */
[----:B------:R-:W-:Y:S01]  /*68a0*/  @P1 LEA R2, R2, UR44, 0x3 ;  /* 0x0000002c02021c11 */ /* 0x000fe2000f8e18ff */
[----:B------:R-:W-:Y:S04]  /*68b0*/  UISETP.NE.AND UP0, UPT, UR4, 0x4, UPT ;  /* 0x000000040400788c */ /* 0x000fe8000bf05270 */
[----:B------:R-:W-:Y:S01]  /*68c0*/  @P1 VIADD R2, R2, 0x50 ;  /* 0x0000005002021836 */ /* 0x000fe20000000000 */
[----:B------:R-:W-:Y:S04]  /*68d0*/  USEL UR46, UR4, URZ, UP0 ;  /* 0x000000ff042e7287 */ /* 0x000fe80008000000 */
[----:B---3--:R-:W-:Y:S04]  /*68e0*/  @P1 PRMT R0, R0, 0x654, R2 ;  /* 0x0000065400001816 */ /* 0x008fe80000000002 */
[----:B------:R3:W-:Y:S04]  /*68f0*/  @P1 SYNCS.ARRIVE.TRANS64.RED.A1T0 RZ, [R0+URZ], RZ ;  /* 0x000000ff00ff19a7 */ /* 0x0007e800081004ff */
.L_x_106:
[----:B------:R-:W4:Y:S01]  /*6900*/  @P1 SYNCS.PHASECHK.TRANS64.TRYWAIT P0, [R4+URZ+0x30], R3 ;  /* 0x00003003040015a7 */ /* 0x000f2200080011ff */
[----:B------:R-:W-:Y:S01]  /*6910*/  BSSY B1, `(.L_x_107) ;  /* 0x0000013000017945 */ /* 0x000fe20003800000 */
[----:B----4-:R-:W-:Y:S03]  /*6920*/  @P1 SEL R63, RZ, 0x1, !P0 ;  /* 0x00000001ff3f1807 */ /* 0x010fe60004000000 */
[----:B------:R-:W-:Y:S05]  /*6930*/  @!P1 BRA `(.L_x_108) ;  /* 0x0000000000409947 */ /* 0x000fea0003800000 */
[----:B------:R-:W-:Y:S01]  /*6940*/  ISETP.NE.AND P1, PT, R64, RZ, PT ;  /* 0x000000ff4000720c */ /* 0x000fe20003f25270 */
[----:B------:R-:W-:Y:S01]  /*6950*/  BSSY B0, `(.L_x_109) ;  /* 0x0000009000007945 */ /* 0x000fe20003800000 */
[----:B------:R-:W-:Y:S11]  /*6960*/  ISETP.NE.AND P0, PT, R63, RZ, PT ;  /* 0x000000ff3f00720c */ /* 0x000ff60003f05270 */
[----:B------:R-:W-:Y:S05]  /*6970*/  @P1 IMAD R3, R61, 0x1000, R62 ;  /* 0x000010003d031824 */ /* 0x000fea00078e023e */
[----:B------:R-:W-:Y:S05]  /*6980*/  @P1 IADD3 R2, PT, PT, R3, UR44, RZ ;  /* 0x0000002c03021c10 */ /* 0x000fea000fffe0ff */
[----:B------:R-:W-:Y:S01]  /*6990*/  @P1 IMAD.IADD R2, R56, 0x1, R2 ;  /* 0x0000000138021824 */ /* 0x000fe200078e0202 */
[----:B------:R-:W-:Y:S06]  /*69a0*/  @P0 BRA `(.L_x_110) ;  /* 0x00000000000c0947 */ /* 0x000fec0003800000 */
[----:B---3--:R-:W-:Y:S04]  /*69b0*/  SHF.L.U32 R0, R55, 0x1f, RZ ;  /* 0x0000001f37007819 */ /* 0x008fe800000006ff */
[----:B------:R-:W3:Y:S02]  /*69c0*/  SYNCS.PHASECHK.TRANS64.TRYWAIT P0, [R4+URZ+0x30], R0 ;  /* 0x00003000040075a7 */ /* 0x000ee400080011ff */
[----:B---3--:R-:W-:Y:S05]  /*69d0*/  @!P0 BRA `(.L_x_111) ;  /* 0x0000002400908947 */ /* 0x008fea0003800000 */
.L_x_110:
[----:B------:R-:W-:Y:S05]  /*69e0*/  BSYNC B0 ;  /* 0x0000000000007941 */ /* 0x000fea0003800000 */
.L_x_109:
[----:B------:R-:W-:Y:S02]  /*69f0*/  ISETP.NE.AND P0, PT, R64, RZ, PT ;  /* 0x000000ff4000720c */ /* 0x000fe40003f05270 */
[----:B------:R-:W-:Y:S11]  /*6a00*/  IADD3 R61, PT, PT, R61, 0x1, RZ ;  /* 0x000000013d3d7810 */ /* 0x000ff60007ffe0ff */
[----:B------:R-:W-:Y:S05]  /*6a10*/  @P0 WARPSYNC.ALL ;  /* 0x0000000000000948 */ /* 0x000fea0003800000 */
[----:B------:R4:W1:Y:S04]  /*6a20*/  @P0 LDSM.16.M88.4 R28, [R3+UR44+0x200] ;  /* 0x0002002c031c083b */ /* 0x0008680008000200 */
[----:B------:R4:W1:Y:S02]  /*6a30*/  @P0 LDSM.16.M88.4 R36, [R2+0x200] ;  /* 0x000200000224083b */ /* 0x0008640000000200 */
.L_x_108:
[----:B------:R-:W-:Y:S05]  /*6a40*/  BSYNC B1 ;  /* 0x0000000000017941 */ /* 0x000fea0003800000 */
.L_x_107:
[----:B---3--:R-:W-:Y:S05]  /*6a50*/  VIADD R0, R25, 0x20 ;  /* 0x0000002019007836 */ /* 0x008fea0000000000 */
[----:B------:R-:W-:Y:S04]  /*6a60*/  SHF.R.U32.HI R0, RZ, 0x15, R0 ;  /* 0x00000015ff007819 */ /* 0x000fe80000011600 */
[----:B------:R-:W-:Y:S11]  /*6a70*/  LOP3.LUT P0, RZ, R0, 0x3, R46, 0x48, !PT ;  /* 0x0000000300ff7812 */ /* 0x000ff6000780482e */
[----:B------:R-:W-:Y:S02]  /*6a80*/  @!UPT UIADD3 URZ, UPT, UPT, URZ, URZ, URZ ;  /* 0x000000fffffff290 */ /* 0x000fe4000fffe0ff */
[----:B------:R-:W-:Y:S05]  /*6a90*/  @!P0 BRA `(.L_x_112) ;  /* 0x0000000000408947 */ /* 0x000fea0003800000 */
[----:B------:R-:W3:Y:S01]  /*6aa0*/  LDCU.64 UR8, c[0x4][0x70] ;  /* 0x01000e00ff0877ac */ /* 0x000ee20008000a00 */
[----:B----4-:R-:W-:Y:S01]  /*6ab0*/  MOV R3, 0x0 ;  /* 0x0000000000037802 */ /* 0x010fe20000000f00 */
[----:B------:R-:W-:Y:S02]  /*6ac0*/  HFMA2 R12, -RZ, RZ, 0, 5.9604644775390625e-08 ;  /* 0x00000001ff0c7431 */ /* 0x000fe400000001ff */
[----:B-1----:R-:W-:Y:S02]  /*6ad0*/  IMAD.MOV.U32 R8, RZ, RZ, 0x192 ;  /* 0x00000192ff087424 */ /* 0x002fe400078e00ff */
[----:B------:R-:W-:Y:S01]  /*6ae0*/  IMAD.MOV.U32 R13, RZ, RZ, RZ ;  /* 0x000000ffff0d7224 */ /* 0x000fe200078e00ff */
[----:B------:R-:W1:Y:S01]  /*6af0*/  LDCU.64 UR6, c[0x4][0x78] ;  /* 0x01000f00ff0677ac */ /* 0x000e620008000a00 */
[----:B------:R-:W4:Y:S01]  /*6b00*/  LDC.64 R2, c[0x4][R3] ;  /* 0x0100000003027b82 */ /* 0x000f220000000a00 */
[----:B------:R-:W5:Y:S01]  /*6b10*/  LDCU.64 UR4, c[0x4][0x10] ;  /* 0x01000200ff0477ac */ /* 0x000f620008000a00 */
[----:B---3--:R-:W-:Y:S01]  /*6b20*/  MOV R5, UR9 ;  /* 0x0000000900057c02 */ /* 0x008fe20008000f00 */
[----:B------:R-:W-:Y:S01]  /*6b30*/  IMAD.U32 R4, RZ, RZ, UR8 ;  /* 0x00000008ff047e24 */ /* 0x000fe2000f8e00ff */
[----:B-1----:R-:W-:Y:S01]  /*6b40*/  MOV R7, UR7 ;  /* 0x0000000700077c02 */ /* 0x002fe20008000f00 */
[----:B------:R-:W-:Y:S01]  /*6b50*/  IMAD.U32 R6, RZ, RZ, UR6 ;  /* 0x00000006ff067e24 */ /* 0x000fe2000f8e00ff */
[----:B-----5:R-:W-:Y:S01]  /*6b60*/  MOV R11, UR5 ;  /* 0x00000005000b7c02 */ /* 0x020fe20008000f00 */
[----:B------:R-:W-:Y:S02]  /*6b70*/  IMAD.U32 R10, RZ, RZ, UR4 ;  /* 0x00000004ff0a7e24 */ /* 0x000fe4000f8e00ff */
[----:B------:R-:W-:Y:S07]  /*6b80*/  LEPC R20, `(.L_x_112) ;  /* 0x000000001014794e */ /* 0x000fee0000000000 */
[----:B--2-4-:R-:W-:Y:S05]  /*6b90*/  CALL.ABS.NOINC R2 ;  /* 0x0000000002007343 */ /* 0x014fea0003c00000 */
.L_x_112:
[----:B------:R-:W-:Y:S01]  /*6ba0*/  ISETP.NE.AND P6, PT, R58, RZ, PT ;  /* 0x000000ff3a00720c */ /* 0x000fe20003fc5270 */
[----:B------:R-:W-:Y:S05]  /*6bb0*/  WARPSYNC.ALL ;  /* 0x0000000000007948 */ /* 0x000fea0003800000 */
[----:B------:R-:W-:Y:S01]  /*6bc0*/  R2UR UR4, R25 ;  /* 0x00000000190472ca */ /* 0x000fe200000e0000 */
[--C-:B-1--4-:R-:W-:Y:S01]  /*6bd0*/  HADD2.F32 R3, -RZ, R28.reuse.H0_H0 ;  /* 0x2000001cff037230 */ /* 0x112fe20000004100 */
[----:B------:R-:W1:Y:S01]  /*6be0*/  S2R R65, SR_CgaCtaId ;  /* 0x0000000000417919 */ /* 0x000e620000008800 */
[--C-:B------:R-:W-:Y:S01]  /*6bf0*/  HADD2.F32 R20, -RZ, R29.reuse.H0_H0 ;  /* 0x2000001dff147230 */ /* 0x100fe20000004100 */
[----:B------:R-:W-:Y:S01]  /*6c00*/  ISETP.NE.AND P0, PT, R57, RZ, PT ;  /* 0x000000ff3900720c */ /* 0x000fe20003f05270 */
[----:B------:R-:W-:Y:S01]  /*6c10*/  HADD2.F32 R21, -RZ, R29.H1_H1 ;  /* 0x3000001dff157230 */ /* 0x000fe20000004100 */
[----:B------:R-:W-:Y:S07]  /*6c20*/  BSSY.RECONVERGENT B0, `(.L_x_113) ;  /* 0x0000051000007945 */ /* 0x000fee0003800200 */
[----:B------:R-:W3:Y:S02]  /*6c30*/  LDTM.16dp256bit.x4 R4, tmem[UR4+0x20] ;  /* 0x00002004000479ee */ /* 0x000ee40008120000 */
[C---:B---3--:R-:W-:Y:S01]  /*6c40*/  FMUL R0, R24.reuse, R4 ;  /* 0x0000000418007220 */ /* 0x048fe20000400000 */
[----:B------:R-:W-:Y:S02]  /*6c50*/  HADD2.F32 R4, -RZ, R28.H1_H1 ;  /* 0x3000001cff047230 */ /* 0x000fe40000004100 */
[C---:B------:R-:W-:Y:S01]  /*6c60*/  FMUL R2, R24.reuse, R5 ;  /* 0x0000000518027220 */ /* 0x040fe20000400000 */
[C---:B------:R-:W-:Y:S01]  /*6c70*/  FMUL R7, R24.reuse, R7 ;  /* 0x0000000718077220 */ /* 0x040fe20000400000 */
[C---:B------:R-:W-:Y:S01]  /*6c80*/  FFMA R0, R27.reuse, R3, R0 ;  /* 0x000000031b007223 */ /* 0x040fe20000000000 */
[C---:B------:R-:W-:Y:S01]  /*6c90*/  FMUL R3, R24.reuse, R6 ;  /* 0x0000000618037220 */ /* 0x040fe20000400000 */
[C---:B------:R-:W-:Y:S01]  /*6ca0*/  FFMA R2, R27.reuse, R4, R2 ;  /* 0x000000041b027223 */ /* 0x040fe20000000002 */
[C---:B------:R-:W-:Y:S01]  /*6cb0*/  FMUL R4, R24.reuse, R8 ;  /* 0x0000000818047220 */ /* 0x040fe20000400000 */
[----:B------:R-:W-:Y:S01]  /*6cc0*/  FMUL R8, R24, R12 ;  /* 0x0000000c18087220 */ /* 0x000fe20000400000 */
[C---:B------:R-:W-:Y:S01]  /*6cd0*/  FFMA R3, R27.reuse, R20, R3 ;  /* 0x000000141b037223 */ /* 0x040fe20000000003 */
[----:B------:R-:W-:Y:S01]  /*6ce0*/  FFMA R7, R27, R21, R7 ;  /* 0x000000151b077223 */ /* 0x000fe20000000007 */
[----:B------:R-:W-:Y:S01]  /*6cf0*/  F2FP.F16.F32.PACK_AB R32, R2, R0 ;  /* 0x000000000220723e */ /* 0x000fe200000000ff */
[C---:B------:R-:W-:Y:S01]  /*6d00*/  FMUL R12, R24.reuse, R16 ;  /* 0x00000010180c7220 */ /* 0x040fe20000400000 */
[--C-:B------:R-:W-:Y:S02]  /*6d10*/  HADD2.F32 R16, -RZ, R30.reuse.H0_H0 ;  /* 0x2000001eff107230 */ /* 0x100fe40000004100 */
[C---:B------:R-:W-:Y:S01]  /*6d20*/  FMUL R5, R24.reuse, R9 ;  /* 0x0000000918057220 */ /* 0x040fe20000400000 */
[----:B------:R-:W-:Y:S01]  /*6d30*/  F2FP.F16.F32.PACK_AB R33, R7, R3 ;  /* 0x000000030721723e */ /* 0x000fe200000000ff */
[----:B------:R-:W-:Y:S02]  /*6d40*/  HADD2.F32 R0, -RZ, R30.H1_H1 ;  /* 0x3000001eff007230 */ /* 0x000fe40000004100 */
[C---:B------:R-:W-:Y:S01]  /*6d50*/  FMUL R6, R24.reuse, R10 ;  /* 0x0000000a18067220 */ /* 0x040fe20000400000 */
[--C-:B------:R-:W-:Y:S02]  /*6d60*/  HADD2.F32 R2, -RZ, R31.reuse.H0_H0 ;  /* 0x2000001fff027230 */ /* 0x100fe40000004100 */
[C---:B------:R-:W-:Y:S01]  /*6d70*/  FMUL R11, R24.reuse, R11 ;  /* 0x0000000b180b7220 */ /* 0x040fe20000400000 */
[----:B------:R-:W-:Y:S02]  /*6d80*/  HADD2.F32 R3, -RZ, R31.H1_H1 ;  /* 0x3000001fff037230 */ /* 0x000fe40000004100 */
[C---:B------:R-:W-:Y:S01]  /*6d90*/  FFMA R4, R27.reuse, R16, R4 ;  /* 0x000000101b047223 */ /* 0x040fe20000000004 */
[C---:B------:R-:W-:Y:S01]  /*6da0*/  FFMA R5, R27.reuse, R0, R5 ;  /* 0x000000001b057223 */ /* 0x040fe20000000005 */
[C---:B------:R-:W-:Y:S01]  /*6db0*/  FFMA R6, R27.reuse, R2, R6 ;  /* 0x000000021b067223 */ /* 0x040fe20000000006 */
[--C-:B------:R-:W-:Y:S02]  /*6dc0*/  HADD2.F32 R0, -RZ, R36.reuse.H0_H0 ;  /* 0x20000024ff007230 */ /* 0x100fe40000004100 */
[----:B------:R-:W-:Y:S01]  /*6dd0*/  FFMA R11, R27, R3, R11 ;  /* 0x000000031b0b7223 */ /* 0x000fe2000000000b */
[----:B------:R-:W-:Y:S01]  /*6de0*/  HADD2.F32 R2, -RZ, R36.H1_H1 ;  /* 0x30000024ff027230 */ /* 0x000fe20000004100 */
[----:B------:R-:W-:Y:S01]  /*6df0*/  F2FP.F16.F32.PACK_AB R34, R5, R4 ;  /* 0x000000040522723e */ /* 0x000fe200000000ff */
[C---:B------:R-:W-:Y:S01]  /*6e00*/  FMUL R9, R24.reuse, R13 ;  /* 0x0000000d18097220 */ /* 0x040fe20000400000 */
[--C-:B------:R-:W-:Y:S01]  /*6e10*/  HADD2.F32 R3, -RZ, R37.reuse.H0_H0 ;  /* 0x20000025ff037230 */ /* 0x100fe20000004100 */
[----:B------:R-:W-:Y:S01]  /*6e20*/  F2FP.F16.F32.PACK_AB R35, R11, R6 ;  /* 0x000000060b23723e */ /* 0x000fe200000000ff */
[C---:B------:R-:W-:Y:S01]  /*6e30*/  FMUL R10, R24.reuse, R14 ;  /* 0x0000000e180a7220 */ /* 0x040fe20000400000 */
[C---:B------:R-:W-:Y:S01]  /*6e40*/  FFMA R8, R27.reuse, R0, R8 ;  /* 0x000000001b087223 */ /* 0x040fe20000000008 */
[C---:B------:R-:W-:Y:S01]  /*6e50*/  FFMA R9, R27.reuse, R2, R9 ;  /* 0x000000021b097223 */ /* 0x040fe20000000009 */
[----:B------:R-:W-:Y:S01]  /*6e60*/  HADD2.F32 R0, -RZ, R37.H1_H1 ;  /* 0x30000025ff007230 */ /* 0x000fe20000004100 */
[----:B------:R3:W-:Y:S01]  /*6e70*/  STSM.16.M88.4 [R60+0x1200], R32 ;  /* 0x001200203c007844 */ /* 0x0007e20000000200 */
[----:B------:R-:W-:Y:S01]  /*6e80*/  FFMA R10, R27, R3, R10 ;  /* 0x000000031b0a7223 */ /* 0x000fe2000000000a */
[C---:B------:R-:W-:Y:S01]  /*6e90*/  FMUL R15, R24.reuse, R15 ;  /* 0x0000000f180f7220 */ /* 0x040fe20000400000 */
[----:B------:R-:W-:Y:S01]  /*6ea0*/  F2FP.F16.F32.PACK_AB R8, R9, R8 ;  /* 0x000000080908723e */ /* 0x000fe200000000ff */
[--C-:B------:R-:W-:Y:S02]  /*6eb0*/  HADD2.F32 R2, -RZ, R38.reuse.H0_H0 ;  /* 0x20000026ff027230 */ /* 0x100fe40000004100 */
[C---:B------:R-:W-:Y:S01]  /*6ec0*/  FMUL R13, R24.reuse, R17 ;  /* 0x00000011180d7220 */ /* 0x040fe20000400000 */
[----:B------:R-:W-:Y:S02]  /*6ed0*/  HADD2.F32 R3, -RZ, R38.H1_H1 ;  /* 0x30000026ff037230 */ /* 0x000fe40000004100 */
[C---:B------:R-:W-:Y:S01]  /*6ee0*/  FMUL R14, R24.reuse, R18 ;  /* 0x00000012180e7220 */ /* 0x040fe20000400000 */
[--C-:B------:R-:W-:Y:S02]  /*6ef0*/  HADD2.F32 R4, -RZ, R39.reuse.H0_H0 ;  /* 0x20000027ff047230 */ /* 0x100fe40000004100 */
[C---:B------:R-:W-:Y:S01]  /*6f00*/  FFMA R15, R27.reuse, R0, R15 ;  /* 0x000000001b0f7223 */ /* 0x040fe2000000000f */
[----:B------:R-:W-:Y:S01]  /*6f10*/  MOV R0, UR46 ;  /* 0x0000002e00007c02 */ /* 0x000fe20008000f00 */
[----:B------:R-:W-:Y:S02]  /*6f20*/  HADD2.F32 R5, -RZ, R39.H1_H1 ;  /* 0x30000027ff057230 */ /* 0x000fe40000004100 */
[----:B------:R-:W-:Y:S01]  /*6f30*/  FMUL R19, R24, R19 ;  /* 0x0000001318137220 */ /* 0x000fe20000400000 */
[C---:B------:R-:W-:Y:S01]  /*6f40*/  FFMA R12, R27.reuse, R2, R12 ;  /* 0x000000021b0c7223 */ /* 0x040fe2000000000c */
[C---:B------:R-:W-:Y:S01]  /*6f50*/  FFMA R13, R27.reuse, R3, R13 ;  /* 0x000000031b0d7223 */ /* 0x040fe2000000000d */
[C---:B------:R-:W-:Y:S01]  /*6f60*/  FFMA R14, R27.reuse, R4, R14 ;  /* 0x000000041b0e7223 */ /* 0x040fe2000000000e */
[----:B------:R-:W-:Y:S01]  /*6f70*/  FFMA R19, R27, R5, R19 ;  /* 0x000000051b137223 */ /* 0x000fe20000000013 */
[----:B------:R-:W-:Y:S02]  /*6f80*/  F2FP.F16.F32.PACK_AB R9, R15, R10 ;  /* 0x0000000a0f09723e */ /* 0x000fe400000000ff */
[----:B------:R-:W-:Y:S02]  /*6f90*/  F2FP.F16.F32.PACK_AB R10, R13, R12 ;  /* 0x0000000c0d0a723e */ /* 0x000fe400000000ff */
[----:B------:R-:W-:Y:S02]  /*6fa0*/  F2FP.F16.F32.PACK_AB R11, R19, R14 ;  /* 0x0000000e130b723e */ /* 0x000fe400000000ff */
[----:B------:R-:W-:Y:S02]  /*6fb0*/  @P6 LEA R0, R0, UR44, 0x3 ;  /* 0x0000002c00006c11 */ /* 0x000fe4000f8e18ff */
[----:B------:R-:W-:Y:S01]  /*6fc0*/  LEA R2, R61, UR44, 0x3 ;  /* 0x0000002c3d027c11 */ /* 0x000fe2000f8e18ff */
[----:B------:R3:W-:Y:S01]  /*6fd0*/  STSM.16.M88.4 [R59+0x1200], R8 ;  /* 0x001200083b007844 */ /* 0x0007e20000000200 */
[----:B------:R-:W-:Y:S02]  /*6fe0*/  @P6 IADD3 R0, PT, PT, R0, 0x50, RZ ;  /* 0x0000005000006810 */ /* 0x000fe40007ffe0ff */
[----:B------:R-:W-:Y:S01]  /*6ff0*/  @P6 SHF.L.U32 R3, R55, 0x1f, RZ ;  /* 0x0000001f37036819 */ /* 0x000fe200000006ff */
[----:B------:R-:W-:Y:S01]  /*7000*/  @!PT LDS RZ, [RZ] ;  /* 0x00000000fffff984 */ /* 0x000fe20000000800 */
[----:B------:R-:W-:Y:S01]  /*7010*/  @!PT LDS RZ, [RZ] ;  /* 0x00000000fffff984 */ /* 0x000fe20000000800 */
[----:B------:R-:W-:Y:S01]  /*7020*/  @!PT LDS RZ, [RZ] ;  /* 0x00000000fffff984 */ /* 0x000fe20000000800 */
[----:B------:R-:W-:Y:S01]  /*7030*/  @!PT LDS RZ, [RZ] ;  /* 0x00000000fffff984 */ /* 0x000fe20000000800 */
[----:B------:R4:W-:Y:S06]  /*7040*/  MEMBAR.ALL.CTA ;  /* 0x0000000000007992 */ /* 0x0009ec0000008000 */
[----:B----4-:R-:W4:Y:S01]  /*7050*/  FENCE.VIEW.ASYNC.S ;  /* 0x00000000000073c6 */ /* 0x010f220000000000 */
[----:B-1----:R-:W-:Y:S01]  /*7060*/  @P6 PRMT R0, R65, 0x654, R0 ;  /* 0x0000065441006816 */ /* 0x002fe20000000000 */
[----:B----4-:R-:W-:Y:S06]  /*7070*/  BAR.SYNC.DEFER_BLOCKING 0x1, 0x80 ;  /* 0x0042000000007b1d */ /* 0x010fec0000010000 */
[----:B------:R-:W-:Y:S05]  /*7080*/  @P0 BRA `(.L_x_114) ;  /* 0x0000000000280947 */ /* 0x000fea0003800000 */
[----:B------:R-:W1:Y:S01]  /*7090*/  LDCU.64 UR6, c[0x0][0x348] ;  /* 0x00006900ff0677ac */ /* 0x000e620008000a00 */
[----:B------:R-:W-:Y:S02]  /*70a0*/  UIADD3 UR9, UPT, UPT, UR49, 0x20, URZ ;  /* 0x0000002031097890 */ /* 0x000fe4000fffe0ff */
[----:B------:R-:W-:Y:S01]  /*70b0*/  UIADD3 UR8, UPT, UPT, UR44, 0x1200, URZ ;  /* 0x000012002c087890 */ /* 0x000fe2000fffe0ff */
[----:B------:R-:W-:Y:S01]  /*70c0*/  UMOV UR10, UR50 ;  /* 0x00000032000a7c82 */ /* 0x000fe20008000000 */
[----:B------:R-:W-:Y:S01]  /*70d0*/  UMOV UR11, UR36 ;  /* 0x00000024000b7c82 */ /* 0x000fe20008000000 */
[----:B-1----:R-:W-:Y:S04]  /*70e0*/  UIADD3 UR4, UP0, UPT, UR6, 0x680, URZ ;  /* 0x0000068006047890 */ /* 0x002fe8000ff1e0ff */
[----:B------:R-:W-:Y:S09]  /*70f0*/  UIADD3.X UR5, UPT, UPT, URZ, UR7, URZ, UP0, !UPT ;  /* 0x00000007ff057290 */ /* 0x000ff200087fe4ff */
[----:B------:R1:W-:Y:S01]  /*7100*/  UTMASTG.3D [UR8], [UR4] ;  /* 0x00000008040073b5 */ /* 0x0003e20008010000 */
[----:B------:R0:W-:Y:S01]  /*7110*/  UTMACMDFLUSH ;  /* 0x00000000000079b7 */ /* 0x0001e20000000000 */
[----:B-1----:R-:W-:Y:S04]  /*7120*/  DEPBAR.LE SB0, 0x1 ;  /* 0x000080400000791a */ /* 0x002fe80000000000 */
.L_x_114:
[----:B------:R-:W-:Y:S05]  /*7130*/  BSYNC.RECONVERGENT B0 ;  /* 0x0000000000007941 */ /* 0x000fea0003800200 */
.L_x_113:
[----:B------:R-:W-:Y:S01]  /*7140*/  BAR.SYNC.DEFER_BLOCKING 0x1, 0x80 ;  /* 0x0042000000007b1d */ /* 0x000fe20000010000 */
[----:B------:R-:W-:Y:S04]  /*7150*/  UIADD3 UR4, UPT, UPT, UR46, 0x1, URZ ;  /* 0x000000012e047890 */ /* 0x000fe8000fffe0ff */
[----:B------:R-:W-:Y:S04]  /*7160*/  UISETP.NE.AND UP0, UPT, UR4, 0x4, UPT ;  /* 0x000000040400788c */ /* 0x000fe8000bf05270 */
[----:B------:R-:W-:Y:S01]  /*7170*/  USEL UR45, UR4, URZ, UP0 ;  /* 0x000000ff042d7287 */ /* 0x000fe20008000000 */
[----:B------:R1:W-:Y:S01]  /*7180*/  @P6 SYNCS.ARRIVE.TRANS64.RED.A1T0 RZ, [R0+URZ], RZ ;  /* 0x000000ff00ff69a7 */ /* 0x0003e200081004ff */
[----:B------:R-:W-:Y:S01]  /*7190*/  BSSY B1, `(.L_x_115) ;  /* 0x0000014000017945 */ /* 0x000fe20003800000 */
[----:B------:R-:W4:Y:S02]  /*71a0*/  @P6 SYNCS.PHASECHK.TRANS64.TRYWAIT P0, [R2+URZ+0x30], R3 ;  /* 0x00003003020065a7 */ /* 0x000f2400080011ff */
[----:B----4-:R-:W-:Y:S01]  /*71b0*/  @P6 SEL R63, RZ, 0x1, !P0 ;  /* 0x00000001ff3f6807 */ /* 0x010fe20004000000 */
[----:B-1----:R-:W-:Y:S06]  /*71c0*/  @!P6 BRA `(.L_x_116) ;  /* 0x000000000040e947 */ /* 0x002fec0003800000 */
[----:B------:R-:W-:Y:S01]  /*71d0*/  ISETP.NE.AND P1, PT, R64, RZ, PT ;  /* 0x000000ff4000720c */ /* 0x000fe20003f25270 */
[----:B------:R-:W-:Y:S01]  /*71e0*/  BSSY B0, `(.L_x_117) ;  /* 0x0000009000007945 */ /* 0x000fe20003800000 */
[----:B------:R-:W-:Y:S11]  /*71f0*/  ISETP.NE.AND P0, PT, R63, RZ, PT ;  /* 0x000000ff3f00720c */ /* 0x000ff60003f05270 */
[----:B------:R-:W-:Y:S05]  /*7200*/  @P1 IMAD R3, R61, 0x1000, R62 ;  /* 0x000010003d031824 */ /* 0x000fea00078e023e */
[----:B------:R-:W-:Y:S05]  /*7210*/  @P1 IADD3 R0, PT, PT, R3, UR44, RZ ;  /* 0x0000002c03001c10 */ /* 0x000fea000fffe0ff */
[----:B------:R-:W-:Y:S01]  /*7220*/  @P1 IMAD.IADD R0, R56, 0x1, R0 ;  /* 0x0000000138001824 */ /* 0x000fe200078e0200 */
[----:B------:R-:W-:Y:S06]  /*7230*/  @P0 BRA `(.L_x_118) ;  /* 0x00000000000c0947 */ /* 0x000fec0003800000 */
[----:B------:R-:W-:Y:S04]  /*7240*/  SHF.L.U32 R4, R55, 0x1f, RZ ;  /* 0x0000001f37047819 */ /* 0x000fe800000006ff */
[----:B------:R-:W1:Y:S02]  /*7250*/  SYNCS.PHASECHK.TRANS64.TRYWAIT P0, [R2+URZ+0x30], R4 ;  /* 0x00003004020075a7 */ /* 0x000e6400080011ff */
[----:B-1----:R-:W-:Y:S05]  /*7260*/  @!P0 BRA `(.L_x_119) ;  /* 0x0000001c00808947 */ /* 0x002fea0003800000 */
.L_x_118:
[----:B------:R-:W-:Y:S05]  /*7270*/  BSYNC B0 ;  /* 0x0000000000007941 */ /* 0x000fea0003800000 */
.L_x_117:
[----:B------:R-:W-:Y:S02]  /*7280*/  ISETP.NE.AND P0, PT, R64, RZ, PT ;  /* 0x000000ff4000720c */ /* 0x000fe40003f05270 */
[----:B------:R-:W-:Y:S11]  /*7290*/  IADD3 R61, PT, PT, R61, 0x1, RZ ;  /* 0x000000013d3d7810 */ /* 0x000ff60007ffe0ff */
[----:B------:R-:W-:Y:S05]  /*72a0*/  @P0 WARPSYNC.ALL ;  /* 0x0000000000000948 */ /* 0x000fea0003800000 */
[----:B------:R4:W1:Y:S04]  /*72b0*/  @P0 LDSM.16.M88.4 R28, [R3+UR44+0x200] ;  /* 0x0002002c031c083b */ /* 0x0008680008000200 */
[----:B------:R4:W1:Y:S02]  /*72c0*/  @P0 LDSM.16.M88.4 R36, [R0+0x200] ;  /* 0x000200000024083b */ /* 0x0008640000000200 */
.L_x_116:
[----:B------:R-:W-:Y:S05]  /*72d0*/  BSYNC B1 ;  /* 0x0000000000017941 */ /* 0x000fea0003800000 */
.L_x_115:
[----:B----4-:R-:W-:Y:S05]  /*72e0*/  VIADD R0, R25, 0x40 ;  /* 0x0000004019007836 */ /* 0x010fea0000000000 */
[----:B------:R-:W-:Y:S04]  /*72f0*/  SHF.R.U32.HI R0, RZ, 0x15, R0 ;  /* 0x00000015ff007819 */ /* 0x000fe80000011600 */
[----:B------:R-:W-:Y:S11]  /*7300*/  LOP3.LUT P0, RZ, R0, 0x3, R46, 0x48, !PT ;  /* 0x0000000300ff7812 */ /* 0x000ff6000780482e */
[----:B------:R-:W-:Y:S02]  /*7310*/  @!UPT UIADD3 URZ, UPT, UPT, URZ, URZ, URZ ;  /* 0x000000fffffff290 */ /* 0x000fe4000fffe0ff */
[----:B------:R-:W-:Y:S05]  /*7320*/  @!P0 BRA `(.L_x_120) ;  /* 0x0000000000408947 */ /* 0x000fea0003800000 */
[----:B------:R-:W4:Y:S01]  /*7330*/  LDCU.64 UR8, c[0x4][0x70] ;  /* 0x01000e00ff0877ac */ /* 0x000f220008000a00 */
[----:B------:R-:W-:Y:S01]  /*7340*/  MOV R3, 0x0 ;  /* 0x0000000000037802 */ /* 0x000fe20000000f00 */
[----:B------:R-:W-:Y:S02]  /*7350*/  HFMA2 R12, -RZ, RZ, 0, 5.9604644775390625e-08 ;  /* 0x00000001ff0c7431 */ /* 0x000fe400000001ff */
[----:B---3--:R-:W-:Y:S02]  /*7360*/  IMAD.MOV.U32 R8, RZ, RZ, 0x192 ;  /* 0x00000192ff087424 */ /* 0x008fe400078e00ff */
[----:B------:R-:W-:Y:S01]  /*7370*/  IMAD.MOV.U32 R13, RZ, RZ, RZ ;  /* 0x000000ffff0d7224 */ /* 0x000fe200078e00ff */
[----:B------:R-:W3:Y:S01]  /*7380*/  LDCU.64 UR6, c[0x4][0x78] ;  /* 0x01000f00ff0677ac */ /* 0x000ee20008000a00 */
[----:B-1----:R-:W1:Y:S01]  /*7390*/  LDC.64 R2, c[0x4][R3] ;  /* 0x0100000003027b82 */ /* 0x002e620000000a00 */
[----:B------:R-:W5:Y:S01]  /*73a0*/  LDCU.64 UR4, c[0x4][0x10] ;  /* 0x01000200ff0477ac */ /* 0x000f620008000a00 */
[----:B----4-:R-:W-:Y:S01]  /*73b0*/  MOV R5, UR9 ;  /* 0x0000000900057c02 */ /* 0x010fe20008000f00 */
[----:B------:R-:W-:Y:S01]  /*73c0*/  IMAD.U32 R4, RZ, RZ, UR8 ;  /* 0x00000008ff047e24 */ /* 0x000fe2000f8e00ff */
[----:B---3--:R-:W-:Y:S01]  /*73d0*/  MOV R7, UR7 ;  /* 0x0000000700077c02 */ /* 0x008fe20008000f00 */
[----:B------:R-:W-:Y:S01]  /*73e0*/  IMAD.U32 R6, RZ, RZ, UR6 ;  /* 0x00000006ff067e24 */ /* 0x000fe2000f8e00ff */
[----:B-----5:R-:W-:Y:S01]  /*73f0*/  MOV R11, UR5 ;  /* 0x00000005000b7c02 */ /* 0x020fe20008000f00 */
[----:B------:R-:W-:Y:S02]  /*7400*/  IMAD.U32 R10, RZ, RZ, UR4 ;  /* 0x00000004ff0a7e24 */ /* 0x000fe4000f8e00ff */
[----:B------:R-:W-:Y:S07]  /*7410*/  LEPC R20, `(.L_x_120) ;  /* 0x000000001014794e */ /* 0x000fee0000000000 */
[----:B-12---:R-:W-:Y:S05]  /*7420*/  CALL.ABS.NOINC R2 ;  /* 0x0000000002007343 */ /* 0x006fea0003c00000 */
.L_x_120:
[----:B------:R-:W-:Y:S01]  /*7430*/  ISETP.NE.AND P6, PT, R58, RZ, PT ;  /* 0x000000ff3a00720c */ /* 0x000fe20003fc5270 */
[----:B------:R-:W-:Y:S05]  /*7440*/  WARPSYNC.ALL ;  /* 0x0000000000007948 */ /* 0x000fea0003800000 */
[----:B------:R-:W-:Y:S01]  /*7450*/  R2UR UR4, R25 ;  /* 0x00000000190472ca */ /* 0x000fe200000e0000 */
[--C-:B-1----:R-:W-:Y:S01]  /*7460*/  HADD2.F32 R3, -RZ, R28.reuse.H0_H0 ;  /* 0x2000001cff037230 */ /* 0x102fe20000004100 */
[----:B------:R-:W-:Y:S01]  /*7470*/  ISETP.NE.AND P0, PT, R57, RZ, PT ;  /* 0x000000ff3900720c */ /* 0x000fe20003f05270 */
[--C-:B------:R-:W-:Y:S01]  /*7480*/  HADD2.F32 R20, -RZ, R29.reuse.H0_H0 ;  /* 0x2000001dff147230 */ /* 0x100fe20000004100 */
[----:B------:R-:W-:Y:S01]  /*7490*/  BSSY.RECONVERGENT B0, `(.L_x_121) ;  /* 0x0000052000007945 */ /* 0x000fe20003800200 */
[----:B------:R-:W-:Y:S08]  /*74a0*/  HADD2.F32 R21, -RZ, R29.H1_H1 ;  /* 0x3000001dff157230 */ /* 0x000ff00000004100 */
[----:B---3--:R-:W1:Y:S02]  /*74b0*/  LDTM.16dp256bit.x4 R4, tmem[UR4+0x40] ;  /* 0x00004004000479ee */ /* 0x008e640008120000 */
[C---:B-1----:R-:W-:Y:S01]  /*74c0*/  FMUL R0, R24.reuse, R4 ;  /* 0x0000000418007220 */ /* 0x042fe20000400000 */
[----:B------:R-:W-:Y:S02]  /*74d0*/  HADD2.F32 R4, -RZ, R28.H1_H1 ;  /* 0x3000001cff047230 */ /* 0x000fe40000004100 */
[C---:B------:R-:W-:Y:S01]  /*74e0*/  FMUL R2, R24.reuse, R5 ;  /* 0x0000000518027220 */ /* 0x040fe20000400000 */
[C---:B------:R-:W-:Y:S01]  /*74f0*/  FMUL R7, R24.reuse, R7 ;  /* 0x0000000718077220 */ /* 0x040fe20000400000 */
[C---:B------:R-:W-:Y:S01]  /*7500*/  FFMA R0, R27.reuse, R3, R0 ;  /* 0x000000031b007223 */ /* 0x040fe20000000000 */
[C---:B------:R-:W-:Y:S01]  /*7510*/  FMUL R3, R24.reuse, R6 ;  /* 0x0000000618037220 */ /* 0x040fe20000400000 */
[C---:B------:R-:W-:Y:S01]  /*7520*/  FFMA R2, R27.reuse, R4, R2 ;  /* 0x000000041b027223 */ /* 0x040fe20000000002 */
[C---:B------:R-:W-:Y:S01]  /*7530*/  FMUL R4, R24.reuse, R8 ;  /* 0x0000000818047220 */ /* 0x040fe20000400000 */
[C---:B------:R-:W-:Y:S01]  /*7540*/  FMUL R8, R24.reuse, R12 ;  /* 0x0000000c18087220 */ /* 0x040fe20000400000 */
[----:B------:R-:W-:Y:S01]  /*7550*/  FMUL R12, R24, R16 ;  /* 0x00000010180c7220 */ /* 0x000fe20000400000 */
[C---:B------:R-:W-:Y:S01]  /*7560*/  FFMA R3, R27.reuse, R20, R3 ;  /* 0x000000141b037223 */ /* 0x040fe20000000003 */
[----:B------:R-:W-:Y:S01]  /*7570*/  F2FP.F16.F32.PACK_AB R32, R2, R0 ;  /* 0x000000000220723e */ /* 0x000fe200000000ff */
[--C-:B------:R-:W-:Y:S02]  /*7580*/  HADD2.F32 R16, -RZ, R30.reuse.H0_H0 ;  /* 0x2000001eff107230 */ /* 0x100fe40000004100 */
[C---:B------:R-:W-:Y:S01]  /*7590*/  FMUL R5, R24.reuse, R9 ;  /* 0x0000000918057220 */ /* 0x040fe20000400000 */
[----:B------:R-:W-:Y:S02]  /*75a0*/  HADD2.F32 R0, -RZ, R30.H1_H1 ;  /* 0x3000001eff007230 */ /* 0x000fe40000004100 */
[C---:B------:R-:W-:Y:S01]  /*75b0*/  FFMA R7, R27.reuse, R21, R7 ;  /* 0x000000151b077223 */ /* 0x040fe20000000007 */
[--C-:B------:R-:W-:Y:S02]  /*75c0*/  HADD2.F32 R2, -RZ, R31.reuse.H0_H0 ;  /* 0x2000001fff027230 */ /* 0x100fe40000004100 */
[C---:B------:R-:W-:Y:S01]  /*75d0*/  FMUL R6, R24.reuse, R10 ;  /* 0x0000000a18067220 */ /* 0x040fe20000400000 */
[C---:B------:R-:W-:Y:S01]  /*75e0*/  FFMA R4, R27.reuse, R16, R4 ;  /* 0x000000101b047223 */ /* 0x040fe20000000004 */
[----:B------:R-:W-:Y:S01]  /*75f0*/  FFMA R5, R27, R0, R5 ;  /* 0x000000001b057223 */ /* 0x000fe20000000005 */
[----:B------:R-:W-:Y:S01]  /*7600*/  F2FP.F16.F32.PACK_AB R33, R7, R3 ;  /* 0x000000030721723e */ /* 0x000fe200000000ff */
[----:B------:R-:W-:Y:S02]  /*7610*/  HADD2.F32 R16, -RZ, R31.H1_H1 ;  /* 0x3000001fff107230 */ /* 0x000fe40000004100 */
        /* <DEDUP_REMOVED lines=9> */
[C---:B------:R-:W-:Y:S01]  /*76b0*/  FFMA R8, R27.reuse, R0, R8 ;  /* 0x000000001b087223 */ /* 0x040fe20000000008 */
[C---:B------:R-:W-:Y:S01]  /*76c0*/  FFMA R9, R27.reuse, R2, R9 ;  /* 0x000000021b097223 */ /* 0x040fe20000000009 */
[----:B------:R-:W-:Y:S02]  /*76d0*/  HADD2.F32 R0, -RZ, R37.H1_H1 ;  /* 0x30000025ff007230 */ /* 0x000fe40000004100 */
[----:B------:R-:W-:Y:S01]  /*76e0*/  FFMA R10, R27, R3, R10 ;  /* 0x000000031b0a7223 */ /* 0x000fe2000000000a */
[----:B------:R-:W-:Y:S01]  /*76f0*/  F2FP.F16.F32.PACK_AB R35, R11, R6 ;  /* 0x000000060b23723e */ /* 0x000fe200000000ff */
[C---:B------:R-:W-:Y:S01]  /*7700*/  FMUL R15, R24.reuse, R15 ;  /* 0x0000000f180f7220 */ /* 0x040fe20000400000 */
[--C-:B------:R-:W-:Y:S02]  /*7710*/  HADD2.F32 R2, -RZ, R38.reuse.H0_H0 ;  /* 0x20000026ff027230 */ /* 0x100fe40000004100 */
[C---:B------:R-:W-:Y:S01]  /*7720*/  FMUL R13, R24.reuse, R17 ;  /* 0x00000011180d7220 */ /* 0x040fe20000400000 */
[----:B------:R-:W-:Y:S01]  /*7730*/  HADD2.F32 R3, -RZ, R38.H1_H1 ;  /* 0x30000026ff037230 */ /* 0x000fe20000004100 */
[----:B------:R1:W-:Y:S01]  /*7740*/  STSM.16.M88.4 [R60+0x2200], R32 ;  /* 0x002200203c007844 */ /* 0x0003e20000000200 */
[----:B------:R-:W-:Y:S01]  /*7750*/  F2FP.F16.F32.PACK_AB R8, R9, R8 ;  /* 0x000000080908723e */ /* 0x000fe200000000ff */
[--C-:B------:R-:W-:Y:S02]  /*7760*/  HADD2.F32 R4, -RZ, R39.reuse.H0_H0 ;  /* 0x20000027ff047230 */ /* 0x100fe40000004100 */
[C---:B------:R-:W-:Y:S01]  /*7770*/  FMUL R14, R24.reuse, R18 ;  /* 0x00000012180e7220 */ /* 0x040fe20000400000 */
[----:B------:R-:W-:Y:S02]  /*7780*/  HADD2.F32 R5, -RZ, R39.H1_H1 ;  /* 0x30000027ff057230 */ /* 0x000fe40000004100 */
[C---:B------:R-:W-:Y:S01]  /*7790*/  FFMA R15, R27.reuse, R0, R15 ;  /* 0x000000001b0f7223 */ /* 0x040fe2000000000f */
[----:B------:R-:W-:Y:S01]  /*77a0*/  MOV R0, UR45 ;  /* 0x0000002d00007c02 */ /* 0x000fe20008000f00 */
        /* <DEDUP_REMOVED lines=18> */
[----:B---3--:R-:W3:Y:S01]  /*78d0*/  FENCE.VIEW.ASYNC.S ;  /* 0x00000000000073c6 */ /* 0x008ee20000000000 */
[----:B------:R-:W-:Y:S01]  /*78e0*/  @P6 PRMT R0, R65, 0x654, R0 ;  /* 0x0000065441006816 */ /* 0x000fe20000000000 */
[----:B---3--:R-:W-:Y:S06]  /*78f0*/  BAR.SYNC.DEFER_BLOCKING 0x1, 0x80 ;  /* 0x0042000000007b1d */ /* 0x008fec0000010000 */
[----:B------:R-:W-:Y:S05]  /*7900*/  @P0 BRA `(.L_x_122) ;  /* 0x0000000000280947 */ /* 0x000fea0003800000 */
[----:B------:R-:W3:Y:S01]  /*7910*/  LDCU.64 UR6, c[0x0][0x348] ;  /* 0x00006900ff0677ac */ /* 0x000ee20008000a00 */
[----:B------:R-:W-:Y:S02]  /*7920*/  UIADD3 UR9, UPT, UPT, UR49, 0x40, URZ ;  /* 0x0000004031097890 */ /* 0x000fe4000fffe0ff */
[----:B------:R-:W-:Y:S01]  /*7930*/  UIADD3 UR8, UPT, UPT, UR44, 0x2200, URZ ;  /* 0x000022002c087890 */ /* 0x000fe2000fffe0ff */
[----:B------:R-:W-:Y:S01]  /*7940*/  UMOV UR10, UR50 ;  /* 0x00000032000a7c82 */ /* 0x000fe20008000000 */
[----:B------:R-:W-:Y:S01]  /*7950*/  UMOV UR11, UR36 ;  /* 0x00000024000b7c82 */ /* 0x000fe20008000000 */
[----:B---3--:R-:W-:Y:S04]  /*7960*/  UIADD3 UR4, UP0, UPT, UR6, 0x680, URZ ;  /* 0x0000068006047890 */ /* 0x008fe8000ff1e0ff */
[----:B------:R-:W-:Y:S09]  /*7970*/  UIADD3.X UR5, UPT, UPT, URZ, UR7, URZ, UP0, !UPT ;  /* 0x00000007ff057290 */ /* 0x000ff200087fe4ff */
[----:B------:R3:W-:Y:S01]  /*7980*/  UTMASTG.3D [UR8], [UR4] ;  /* 0x00000008040073b5 */ /* 0x0007e20008010000 */
[----:B------:R0:W-:Y:S01]  /*7990*/  UTMACMDFLUSH ;  /* 0x00000000000079b7 */ /* 0x0001e20000000000 */
[----:B---3--:R-:W-:Y:S04]  /*79a0*/  DEPBAR.LE SB0, 0x1 ;  /* 0x000080400000791a */ /* 0x008fe80000000000 */
.L_x_122:
[----:B------:R-:W-:Y:S05]  /*79b0*/  BSYNC.RECONVERGENT B0 ;  /* 0x0000000000007941 */ /* 0x000fea0003800200 */
.L_x_121:
        /* <DEDUP_REMOVED lines=8> */
[----:B---3--:R-:W-:Y:S06]  /*7a40*/  @!P6 BRA `(.L_x_124) ;  /* 0x000000000040e947 */ /* 0x008fec0003800000 */
        /* <DEDUP_REMOVED lines=8> */
[----:B------:R-:W3:Y:S02]  /*7ad0*/  SYNCS.PHASECHK.TRANS64.TRYWAIT P0, [R3+URZ+0x30], R0 ;  /* 0x00003000030075a7 */ /* 0x000ee400080011ff */
[----:B---3--:R-:W-:Y:S05]  /*7ae0*/  @!P0 BRA `(.L_x_127) ;  /* 0x0000001400748947 */ /* 0x008fea0003800000 */
.L_x_126:
[----:B------:R-:W-:Y:S05]  /*7af0*/  BSYNC B0 ;  /* 0x0000000000007941 */ /* 0x000fea0003800000 */
.L_x_125:
[----:B------:R-:W-:Y:S11]  /*7b00*/  ISETP.NE.AND P0, PT, R64, RZ, PT ;  /* 0x000000ff4000720c */ /* 0x000ff60003f05270 */
[----:B------:R-:W-:Y:S02]  /*7b10*/  @!UPT UIADD3 URZ, UPT, UPT, URZ, URZ, URZ ;  /* 0x000000fffffff290 */ /* 0x000fe4000fffe0ff */
[----:B------:R-:W-:Y:S05]  /*7b20*/  @P0 WARPSYNC.ALL ;  /* 0x0000000000000948 */ /* 0x000fea0003800000 */
[----:B------:R4:W1:Y:S04]  /*7b30*/  @P0 LDSM.16.M88.4 R28, [R61+UR44+0x200] ;  /* 0x0002002c3d1c083b */ /* 0x0008680008000200 */
[----:B------:R4:W1:Y:S02]  /*7b40*/  @P0 LDSM.16.M88.4 R36, [R2+0x200] ;  /* 0x000200000224083b */ /* 0x0008640000000200 */
.L_x_124:
[----:B------:R-:W-:Y:S05]  /*7b50*/  BSYNC B1 ;  /* 0x0000000000017941 */ /* 0x000fea0003800000 */
.L_x_123:
[----:B---3--:R-:W-:Y:S05]  /*7b60*/  VIADD R0, R25, 0x60 ;  /* 0x0000006019007836 */ /* 0x008fea0000000000 */
[----:B------:R-:W-:Y:S04]  /*7b70*/  SHF.R.U32.HI R0, RZ, 0x15, R0 ;  /* 0x00000015ff007819 */ /* 0x000fe80000011600 */
[----:B------:R-:W-:Y:S11]  /*7b80*/  LOP3.LUT P0, RZ, R0, 0x3, R46, 0x48, !PT ;  /* 0x0000000300ff7812 */ /* 0x000ff6000780482e */
[----:B------:R-:W-:Y:S02]  /*7b90*/  @!UPT UIADD3 URZ, UPT, UPT, URZ, URZ, URZ ;  /* 0x000000fffffff290 */ /* 0x000fe4000fffe0ff */
[----:B------:R-:W-:Y:S05]  /*7ba0*/  @!P0 BRA `(.L_x_128) ;  /* 0x0000000000408947 */ /* 0x000fea0003800000 */
[----:B------:R-:W3:Y:S01]  /*7bb0*/  LDCU.64 UR8, c[0x4][0x70] ;  /* 0x01000e00ff0877ac */ /* 0x000ee20008000a00 */
[----:B------:R-:W-:Y:S01]  /*7bc0*/  MOV R3, 0x0 ;  /* 0x0000000000037802 */ /* 0x000fe20000000f00 */
[----:B------:R-:W-:Y:S02]  /*7bd0*/  HFMA2 R12, -RZ, RZ, 0, 5.9604644775390625e-08 ;  /* 0x00000001ff0c7431 */ /* 0x000fe400000001ff */
[----:B-1----:R-:W-:Y:S02]  /*7be0*/  IMAD.MOV.U32 R8, RZ, RZ, 0x192 ;  /* 0x00000192ff087424 */ /* 0x002fe400078e00ff */
[----:B------:R-:W-:Y:S01]  /*7bf0*/  IMAD.MOV.U32 R13, RZ, RZ, RZ ;  /* 0x000000ffff0d7224 */ /* 0x000fe200078e00ff */
[----:B------:R-:W1:Y:S01]  /*7c00*/  LDCU.64 UR6, c[0x4][0x78] ;  /* 0x01000f00ff0677ac */ /* 0x000e620008000a00 */
[----:B----4-:R-:W4:Y:S01]  /*7c10*/  LDC.64 R2, c[0x4][R3] ;  /* 0x0100000003027b82 */ /* 0x010f220000000a00 */
        /* <DEDUP_REMOVED lines=9> */
.L_x_128:
[----:B------:R-:W-:Y:S01]  /*7cb0*/  ISETP.NE.AND P0, PT, R57, RZ, PT ;  /* 0x000000ff3900720c */ /* 0x000fe20003f05270 */
[----:B------:R-:W-:Y:S05]  /*7cc0*/  WARPSYNC.ALL ;  /* 0x0000000000007948 */ /* 0x000fea0003800000 */
[----:B------:R-:W-:Y:S01]  /*7cd0*/  R2UR UR4, R25 ;  /* 0x00000000190472ca */ /* 0x000fe200000e0000 */
[----:B------:R-:W3:Y:S01]  /*7ce0*/  S2UR UR5, SR_CgaCtaId ;  /* 0x00000000000579c3 */ /* 0x000ee20000008800 */
[--C-:B-1----:R-:W-:Y:S01]  /*7cf0*/  HADD2.F32 R0, -RZ, R28.reuse.H0_H0 ;  /* 0x2000001cff007230 */ /* 0x102fe20000004100 */
[----:B------:R-:W-:Y:S01]  /*7d00*/  BSSY.RECONVERGENT B0, `(.L_x_129) ;  /* 0x0000052000007945 */ /* 0x000fe20003800200 */
[----:B----4-:R-:W-:Y:S02]  /*7d10*/  HADD2.F32 R2, -RZ, R28.H1_H1 ;  /* 0x3000001cff027230 */ /* 0x010fe40000004100 */
[--C-:B------:R-:W-:Y:S02]  /*7d20*/  HADD2.F32 R3, -RZ, R29.reuse.H0_H0 ;  /* 0x2000001dff037230 */ /* 0x100fe40000004100 */
[----:B------:R-:W-:Y:S02]  /*7d30*/  HADD2.F32 R20, -RZ, R29.H1_H1 ;  /* 0x3000001dff147230 */ /* 0x000fe40000004100 */
[--C-:B------:R-:W-:Y:S02]  /*7d40*/  HADD2.F32 R21, -RZ, R30.reuse.H0_H0 ;  /* 0x2000001eff157230 */ /* 0x100fe40000004100 */
[----:B------:R-:W-:Y:S01]  /*7d50*/  HADD2.F32 R25, -RZ, R30.H1_H1 ;  /* 0x3000001eff197230 */ /* 0x000fe20000004100 */
[----:B------:R-:W1:Y:S01]  /*7d60*/  LDTM.16dp256bit.x4 R4, tmem[UR4+0x60] ;  /* 0x00006004000479ee */ /* 0x000e620008120000 */
[----:B------:R-:W-:Y:S01]  /*7d70*/  R2UR UR4, R26 ;  /* 0x000000001a0472ca */ /* 0x000fe200000e0000 */
[----:B------:R-:W-:Y:S01]  /*7d80*/  NOP ;  /* 0x0000000000007918 */ /* 0x000fe20000000000 */
[--C-:B------:R-:W-:Y:S02]  /*7d90*/  HADD2.F32 R26, -RZ, R31.reuse.H0_H0 ;  /* 0x2000001fff1a7230 */ /* 0x100fe40000004100 */
[----:B------:R-:W-:Y:S02]  /*7da0*/  HADD2.F32 R28, -RZ, R31.H1_H1 ;  /* 0x3000001fff1c7230 */ /* 0x000fe40000004100 */
[--C-:B------:R-:W-:Y:S02]  /*7db0*/  HADD2.F32 R29, -RZ, R36.reuse.H0_H0 ;  /* 0x20000024ff1d7230 */ /* 0x100fe40000004100 */
[----:B------:R-:W-:Y:S02]  /*7dc0*/  HADD2.F32 R30, -RZ, R36.H1_H1 ;  /* 0x30000024ff1e7230 */ /* 0x000fe40000004100 */
[--C-:B------:R-:W-:Y:S02]  /*7dd0*/  HADD2.F32 R31, -RZ, R37.reuse.H0_H0 ;  /* 0x20000025ff1f7230 */ /* 0x100fe40000004100 */
[----:B------:R-:W-:Y:S01]  /*7de0*/  HADD2.F32 R32, -RZ, R37.H1_H1 ;  /* 0x30000025ff207230 */ /* 0x000fe20000004100 */
[----:B------:R-:W-:Y:S01]  /*7df0*/  UIADD3 UR4, UPT, UPT, UR4, 0xc0, URZ ;  /* 0x000000c004047890 */ /* 0x000fe2000fffe0ff */
[--C-:B------:R-:W-:Y:S02]  /*7e00*/  HADD2.F32 R33, -RZ, R38.reuse.H0_H0 ;  /* 0x20000026ff217230 */ /* 0x100fe40000004100 */
[----:B------:R-:W-:Y:S02]  /*7e10*/  HADD2.F32 R34, -RZ, R38.H1_H1 ;  /* 0x30000026ff227230 */ /* 0x000fe40000004100 */
[--C-:B------:R-:W-:Y:S02]  /*7e20*/  HADD2.F32 R35, -RZ, R39.reuse.H0_H0 ;  /* 0x20000027ff237230 */ /* 0x100fe40000004100 */
[----:B------:R-:W-:Y:S02]  /*7e30*/  HADD2.F32 R36, -RZ, R39.H1_H1 ;  /* 0x30000027ff247230 */ /* 0x000fe40000004100 */
[C---:B-1----:R-:W-:Y:S01]  /*7e40*/  FMUL R4, R24.reuse, R4 ;  /* 0x0000000418047220 */ /* 0x042fe20000400000 */
[----:B---3--:R-:W-:Y:S01]  /*7e50*/  UPRMT UR4, UR5, 0x654, UR4 ;  /* 0x0000065405047896 */ /* 0x008fe20008000004 */
[C---:B------:R-:W-:Y:S01]  /*7e60*/  FMUL R5, R24.reuse, R5 ;  /* 0x0000000518057220 */ /* 0x040fe20000400000 */
[C---:B------:R-:W-:Y:S01]  /*7e70*/  FMUL R6, R24.reuse, R6 ;  /* 0x0000000618067220 */ /* 0x040fe20000400000 */
[C---:B------:R-:W-:Y:S01]  /*7e80*/  FFMA R4, R27.reuse, R0, R4 ;  /* 0x000000001b047223 */ /* 0x040fe20000000004 */
[C---:B------:R-:W-:Y:S01]  /*7e90*/  FMUL R7, R24.reuse, R7 ;  /* 0x0000000718077220 */ /* 0x040fe20000400000 */
[C---:B------:R-:W-:Y:S01]  /*7ea0*/  FFMA R5, R27.reuse, R2, R5 ;  /* 0x000000021b057223 */ /* 0x040fe20000000005 */
[C---:B------:R-:W-:Y:S01]  /*7eb0*/  FFMA R6, R27.reuse, R3, R6 ;  /* 0x000000031b067223 */ /* 0x040fe20000000006 */
[C---:B------:R-:W-:Y:S01]  /*7ec0*/  FMUL R8, R24.reuse, R8 ;  /* 0x0000000818087220 */ /* 0x040fe20000400000 */
[----:B------:R-:W-:Y:S01]  /*7ed0*/  FFMA R7, R27, R20, R7 ;  /* 0x000000141b077223 */ /* 0x000fe20000000007 */
[----:B------:R-:W-:Y:S01]  /*7ee0*/  SYNCS.ARRIVE.TRANS64.RED.A1T0 RZ, [UR4], RZ ;  /* 0x000000ffffff79a7 */ /* 0x000fe20008100404 */
[----:B------:R-:W-:Y:S01]  /*7ef0*/  F2FP.F16.F32.PACK_AB R4, R5, R4 ;  /* 0x000000040504723e */ /* 0x000fe200000000ff */
[----:B------:R-:W-:Y:S01]  /*7f00*/  FFMA R8, R27, R21, R8 ;  /* 0x000000151b087223 */ /* 0x000fe20000000008 */
[C---:B------:R-:W-:Y:S01]  /*7f10*/  FMUL R9, R24.reuse, R9 ;  /* 0x0000000918097220 */ /* 0x040fe20000400000 */
[----:B------:R-:W-:Y:S01]  /*7f20*/  F2FP.F16.F32.PACK_AB R5, R7, R6 ;  /* 0x000000060705723e */ /* 0x000fe200000000ff */
[C---:B------:R-:W-:Y:S01]  /*7f30*/  FMUL R0, R24.reuse, R10 ;  /* 0x0000000a18007220 */ /* 0x040fe20000400000 */
[C---:B------:R-:W-:Y:S01]  /*7f40*/  FMUL R2, R24.reuse, R11 ;  /* 0x0000000b18027220 */ /* 0x040fe20000400000 */
[C---:B------:R-:W-:Y:S01]  /*7f50*/  FMUL R3, R24.reuse, R12 ;  /* 0x0000000c18037220 */ /* 0x040fe20000400000 */
[C---:B------:R-:W-:Y:S01]  /*7f60*/  FFMA R9, R27.reuse, R25, R9 ;  /* 0x000000191b097223 */ /* 0x040fe20000000009 */
[C---:B------:R-:W-:Y:S01]  /*7f70*/  FMUL R10, R24.reuse, R13 ;  /* 0x0000000d180a7220 */ /* 0x040fe20000400000 */
[C---:B------:R-:W-:Y:S01]  /*7f80*/  FFMA R0, R27.reuse, R26, R0 ;  /* 0x0000001a1b007223 */ /* 0x040fe20000000000 */
[C---:B------:R-:W-:Y:S01]  /*7f90*/  FMUL R11, R24.reuse, R14 ;  /* 0x0000000e180b7220 */ /* 0x040fe20000400000 */
[C---:B------:R-:W-:Y:S01]  /*7fa0*/  FFMA R2, R27.reuse, R28, R2 ;  /* 0x0000001c1b027223 */ /* 0x040fe20000000002 */
[C---:B------:R-:W-:Y:S01]  /*7fb0*/  FMUL R15, R24.reuse, R15 ;  /* 0x0000000f180f7220 */ /* 0x040fe20000400000 */
[C---:B------:R-:W-:Y:S01]  /*7fc0*/  FMUL R12, R24.reuse, R16 ;  /* 0x00000010180c7220 */ /* 0x040fe20000400000 */
[C---:B------:R-:W-:Y:S01]  /*7fd0*/  FFMA R3, R27.reuse, R29, R3 ;  /* 0x0000001d1b037223 */ /* 0x040fe20000000003 */
[C---:B------:R-:W-:Y:S01]  /*7fe0*/  FMUL R13, R24.reuse, R17 ;  /* 0x00000011180d7220 */ /* 0x040fe20000400000 */
[C---:B------:R-:W-:Y:S01]  /*7ff0*/  FFMA R10, R27.reuse, R30, R10 ;  /* 0x0000001e1b0a7223 */ /* 0x040fe2000000000a */
[C---:B------:R-:W-:Y:S01]  /*8000*/  FMUL R14, R24.reuse, R18 ;  /* 0x00000012180e7220 */ /* 0x040fe20000400000 */
[C---:B------:R-:W-:Y:S01]  /*8010*/  FFMA R11, R27.reuse, R31, R11 ;  /* 0x0000001f1b0b7223 */ /* 0x040fe2000000000b */
        /* <DEDUP_REMOVED lines=32> */
.L_x_130:
[----:B------:R-:W-:Y:S05]  /*8220*/  BSYNC.RECONVERGENT B0 ;  /* 0x0000000000007941 */ /* 0x000fea0003800200 */
.L_x_129:
[----:B------:R-:W-:Y:S01]  /*8230*/  BAR.SYNC.DEFER_BLOCKING 0x1, 0x80 ;  /* 0x0042000000007b1d */ /* 0x000fe20000010000 */
[----:B------:R-:W-:Y:S01]  /*8240*/  UISETP.NE.AND UP0, UPT, UR47, -0x4, UPT ;  /* 0xfffffffc2f00788c */ /* 0x000fe2000bf05270 */
[----:B------:R-:W-:Y:S08]  /*8250*/  IADD3 R22, PT, PT, R22, 0x1, RZ ;  /* 0x0000000116167810 */ /* 0x000ff00007ffe0ff */
[----:B------:R-:W-:Y:S05]  /*8260*/  BRA.U !UP0, `(.L_x_131) ;  /* 0x0000000108247547 */ /* 0x000fea000b800000 */
[----:B------:R-:W-:Y:S01]  /*8270*/  ISETP.NE.AND P0, PT, R58, RZ, PT ;  /* 0x000000ff3a00720c */ /* 0x000fe20003f05270 */
[----:B------:R-:W-:Y:S01]  /*8280*/  IMAD.U32 R0, RZ, RZ, UR46 ;  /* 0x0000002eff007e24 */ /* 0x000fe2000f8e00ff */
[----:B------:R-:W-:Y:S04]  /*8290*/  UIADD3 UR4, UPT, UPT, UR46, 0x1, URZ ;  /* 0x000000012e047890 */ /* 0x000fe8000fffe0ff */
[----:B------:R-:W-:Y:S04]  /*82a0*/  UISETP.NE.AND UP0, UPT, UR4, 0x4, UPT ;  /* 0x000000040400788c */ /* 0x000fe8000bf05270 */
[----:B------:R-:W-:Y:S03]  /*82b0*/  USEL UR46, UR4, URZ, UP0 ;  /* 0x000000ff042e7287 */ /* 0x000fe60008000000 */
[----:B------:R-:W-:Y:S05]  /*82c0*/  @P0 LEA R0, R0, UR44, 0x3 ;  /* 0x0000002c00000c11 */ /* 0x000fea000f8e18ff */
[----:B------:R-:W-:Y:S05]  /*82d0*/  @P0 VIADD R0, R0, 0x50 ;  /* 0x0000005000000836 */ /* 0x000fea0000000000 */
[----:B------:R-:W-:Y:S04]  /*82e0*/  @P0 PRMT R0, R65, 0x654, R0 ;  /* 0x0000065441000816 */ /* 0x000fe80000000000 */
[----:B------:R3:W-:Y:S03]  /*82f0*/  @P0 SYNCS.ARRIVE.TRANS64.RED.A1T0 RZ, [R0+URZ], RZ ;  /* 0x000000ff00ff09a7 */ /* 0x0007e600081004ff */
.L_x_131:
[----:B------:R-:W-:Y:S01]  /*8300*/  R2UR UR5, R47 ;  /* 0x000000002f0572ca */ /* 0x000fe200000e0000 */
[----:B------:R-:W-:Y:S01]  /*8310*/  UISETP.NE.AND UP0, UPT, UR61, URZ, UPT ;  /* 0x000000ff3d00728c */ /* 0x000fe2000bf05270 */
[----:B------:R-:W-:Y:S01]  /*8320*/  R2UR UR4, R48 ;  /* 0x00000000300472ca */ /* 0x000fe200000e0000 */
[----:B------:R-:W-:Y:S01]  /*8330*/  UIADD3 UR47, UPT, UPT, UR47, 0x4, URZ ;  /* 0x000000042f2f7890 */ /* 0x000fe2000fffe0ff */
[----:B------:R-:W-:Y:S01]  /*8340*/  ISETP.NE.AND P0, PT, R52, 0x2, PT ;  /* 0x000000023400780c */ /* 0x000fe20003f05270 */
[----:B------:R-:W-:Y:S01]  /*8350*/  UMOV UR36, UR60 ;  /* 0x0000003c00247c82 */ /* 0x000fe20008000000 */
[----:B------:R-:W-:Y:S02]  /*8360*/  ISETP.NE.AND P1, PT, R22, 0x4, PT ;  /* 0x000000041600780c */ /* 0x000fe40003f25270 */
[----:B------:R-:W-:Y:S02]  /*8370*/  SEL R2, RZ, 0x1, P0 ;  /* 0x00000001ff027807 */ /* 0x000fe40000000000 */
[----:B---3--:R-:W-:Y:S02]  /*8380*/  SEL R0, RZ, 0x1, P1 ;  /* 0x00000001ff007807 */ /* 0x008fe40000800000 */
[----:B------:R-:W-:Y:S01]  /*8390*/  LOP3.LUT R53, R53, R2, RZ, 0x3c, !PT ;  /* 0x0000000235357212 */ /* 0x000fe200078e3cff */
[----:B------:R-:W-:Y:S01]  /*83a0*/  UIADD3 UR20, UPT, UPT, UR37, UR5, URZ ;  /* 0x0000000525147290 */ /* 0x000fe2000fffe0ff */
[----:B------:R-:W-:Y:S01]  /*83b0*/  LOP3.LUT R54, R54, R0, RZ, 0x3c, !PT ;  /* 0x0000000036367212 */ /* 0x000fe200078e3cff */
[----:B------:R-:W-:Y:S01]  /*83c0*/  UIADD3 UR16, UPT, UPT, UR38, UR4, URZ ;  /* 0x0000000426107290 */ /* 0x000fe2000fffe0ff */
[----:B------:R-:W-:Y:S02]  /*83d0*/  SEL R52, R52, RZ, P0 ;  /* 0x000000ff34347207 */ /* 0x000fe40000000000 */
[----:B------:R-:W-:Y:S01]  /*83e0*/  SEL R22, R22, RZ, P1 ;  /* 0x000000ff16167207 */ /* 0x000fe20000800000 */
[----:B------:R-:W-:Y:S08]  /*83f0*/  BRA.U UP0, `(.L_x_132) ;  /* 0xffffffcd00b07547 */ /* 0x000ff0000b83ffff */
[----:B------:R-:W-:-:S13]  /*8400*/  R2UR UR4, R49 ;  /* 0x00000000310472ca */ /* 0x000fda00000e0000 */
[----:B------:R-:W-:-:S09]  /*8410*/  UISETP.NE.AND UP0, UPT, UR4, URZ, UPT ;  /* 0x000000ff0400728c */ /* 0x000fd2000bf05270 */
[----:B------:R-:W-:Y:S05]  /*8420*/  BRA.U !UP0, `(.L_x_133) ;  /* 0x0000000108487547 */ /* 0x000fea000b800000 */
[----:B------:R-:W3:Y:S02]  /*8430*/  LDCU.64 UR4, c[0x0][0x890] ;  /* 0x00011200ff0477ac */ /* 0x000ee40008000a00 */
[----:B---3--:R-:W-:-:S04]  /*8440*/  UISETP.NE.U32.AND UP0, UPT, UR4, URZ, UPT ;  /* 0x000000ff0400728c */ /* 0x008fc8000bf05070 */
[----:B------:R-:W-:-:S09]  /*8450*/  UISETP.NE.AND.EX UP0, UPT, UR5, URZ, UPT, UP0 ;  /* 0x000000ff0500728c */ /* 0x000fd2000bf05300 */
[----:B------:R-:W-:Y:S05]  /*8460*/  BRA.U UP0, `(.L_x_134) ;  /* 0x00000001000c7547 */ /* 0x000fea000b800000 */
[----:B------:R-:W-:-:S13]  /*8470*/  FSETP.NEU.AND P0, PT, R27, RZ, PT ;  /* 0x000000ff1b00720b */ /* 0x000fda0003f0d000 */
[----:B------:R-:W-:Y:S05]  /*8480*/  @!P0 EXIT ;  /* 0x000000000000894d */ /* 0x000fea0003800000 */
[----:B------:R-:W-:Y:S05]  /*8490*/  BRA `(.L_x_133) ;  /* 0x00000000002c7947 */ /* 0x000fea0003800000 */
.L_x_134:
[----:B------:R-:W-:Y:S01]  /*84a0*/  ISETP.NE.AND P0, PT, R51, RZ, PT ;  /* 0x000000ff3300720c */ /* 0x000fe20003f05270 */
[----:B------:R-:W-:-:S12]  /*84b0*/  BSSY.RECONVERGENT B0, `(.L_x_133) ;  /* 0x0000009000007945 */ /* 0x000fd80003800200 */
[----:B------:R-:W-:Y:S05]  /*84c0*/  @P0 BRA `(.L_x_135) ;  /* 0x0000000000140947 */ /* 0x000fea0003800000 */
[----:B------:R-:W3:Y:S02]  /*84d0*/  LDCU.64 UR4, c[0x0][0x888] ;  /* 0x00011100ff0477ac */ /* 0x000ee40008000a00 */
[----:B---3--:R-:W-:-:S04]  /*84e0*/  ISETP.NE.U32.AND P0, PT, RZ, UR4, PT ;  /* 0x00000004ff007c0c */ /* 0x008fc8000bf05070 */
[----:B------:R-:W-:-:S13]  /*84f0*/  ISETP.NE.AND.EX P0, PT, RZ, UR5, PT, P0 ;  /* 0x00000005ff007c0c */ /* 0x000fda000bf05300 */
[----:B------:R-:W-:Y:S05]  /*8500*/  @!P0 EXIT ;  /* 0x000000000000894d */ /* 0x000fea0003800000 */
[----:B------:R-:W-:Y:S05]  /*8510*/  BRA `(.L_x_136) ;  /* 0x0000000000087947 */ /* 0x000fea0003800000 */
.L_x_135:
[----:B------:R-:W-:-:S13]  /*8520*/  FSETP.NEU.AND P0, PT, R27, RZ, PT ;  /* 0x000000ff1b00720b */ /* 0x000fda0003f0d000 */
[----:B------:R-:W-:Y:S05]  /*8530*/  @!P0 EXIT ;  /* 0x000000000000894d */ /* 0x000fea0003800000 */
.L_x_136:
[----:B------:R-:W-:Y:S05]  /*8540*/  BSYNC.RECONVERGENT B0 ;  /* 0x0000000000007941 */ /* 0x000fea0003800200 */
.L_x_133:
[----:B------:R-:W3:Y:S01]  /*8550*/  S2UR UR5, SR_CgaCtaId ;  /* 0x00000000000579c3 */ /* 0x000ee20000008800 */
[----:B------:R-:W-:Y:S01]  /*8560*/  ULEA UR4, UR46, UR44, 0x3 ;  /* 0x0000002c2e047291 */ /* 0x000fe2000f8e18ff */
[----:B------:R-:W-:-:S04]  /*8570*/  DEPBAR.LE SB0, 0x0 ;  /* 0x000080000000791a */ /* 0x000fc80000000000 */
[----:B------:R-:W-:-:S04]  /*8580*/  UIADD3 UR4, UPT, UPT, UR4, 0x50, URZ ;  /* 0x0000005004047890 */ /* 0x000fc8000fffe0ff */
[----:B---3--:R-:W-:-:S09]  /*8590*/  UPRMT UR4, UR5, 0x654, UR4 ;  /* 0x0000065405047896 */ /* 0x008fd20008000004 */
[----:B------:R-:W-:Y:S01]  /*85a0*/  SYNCS.ARRIVE.TRANS64.RED.A1T0 RZ, [UR4], RZ ;  /* 0x000000ffffff79a7 */ /* 0x000fe20008100404 */
[----:B------:R-:W-:Y:S05]  /*85b0*/  EXIT ;  /* 0x000000000000794d */ /* 0x000fea0003800000 */
.L_x_24:
[----:B-1----:R1:W3:Y:S02]  /*85c0*/  SYNCS.PHASECHK.TRANS64.TRYWAIT P0, [R0+URZ+0xf0], R2 ;  /* 0x0000f002000075a7 */ /* 0x0022e400080011ff */
[----:B---3--:R-:W-:Y:S05]  /*85d0*/  @!P0 NANOSLEEP.SYNCS 0x989680 ;  /* 0x009896800000895d */ /* 0x008fea0003900000 */
[----:B------:R-:W3:Y:S02]  /*85e0*/  @!P0 SYNCS.PHASECHK.TRANS64 P0, [R0+URZ+0xf0], R2 ;  /* 0x0000f002000085a7 */ /* 0x000ee400080010ff */
[----:B---3--:R-:W-:Y:S05]  /*85f0*/  @!P0 BRA `(.L_x_24) ;  /* 0xfffffffc00f08947 */ /* 0x008fea000383ffff */
[----:B------:R-:W-:Y:S05]  /*8600*/  BRA `(.L_x_137) ;  /* 0xffffff94000c7947 */ /* 0x000fea000383ffff */
.L_x_27:
[----:B-1----:R-:W-:-:S07]  /*8610*/  MOV R0, UR33 ;  /* 0x0000002100007c02 */ /* 0x002fce0008000f00 */
.L_x_138:
[----:B-1----:R1:W3:Y:S02]  /*8620*/  SYNCS.PHASECHK.TRANS64.TRYWAIT P0, [R0+URZ+0x18], R3 ;  /* 0x00001803000075a7 */ /* 0x0022e400080011ff */
[----:B---3--:R-:W-:Y:S05]  /*8630*/  @!P0 NANOSLEEP.SYNCS 0x989680 ;  /* 0x009896800000895d */ /* 0x008fea0003900000 */
[----:B------:R-:W3:Y:S02]  /*8640*/  @!P0 SYNCS.PHASECHK.TRANS64 P0, [R0+URZ+0x18], R3 ;  /* 0x00001803000085a7 */ /* 0x000ee400080010ff */
[----:B---3--:R-:W-:Y:S05]  /*8650*/  @!P0 BRA `(.L_x_138) ;  /* 0xfffffffc00f08947 */ /* 0x008fea000383ffff */
[----:B------:R-:W-:Y:S05]  /*8660*/  BRA `(.L_x_26) ;  /* 0xffffff9400507947 */ /* 0x000fea000383ffff */
.L_x_34:
[----:B-1----:R-:W-:-:S07]  /*8670*/  MOV R0, UR17 ;  /* 0x0000001100007c02 */ /* 0x002fce0008000f00 */
.L_x_139:
[----:B-1----:R1:W3:Y:S02]  /*8680*/  SYNCS.PHASECHK.TRANS64.TRYWAIT P0, [R0+URZ+0x18], R3 ;  /* 0x00001803000075a7 */ /* 0x0022e400080011ff */
[----:B---3--:R-:W-:Y:S05]  /*8690*/  @!P0 NANOSLEEP.SYNCS 0x989680 ;  /* 0x009896800000895d */ /* 0x008fea0003900000 */
[----:B------:R-:W3:Y:S02]  /*86a0*/  @!P0 SYNCS.PHASECHK.TRANS64 P0, [R0+URZ+0x18], R3 ;  /* 0x00001803000085a7 */ /* 0x000ee400080010ff */
[----:B---3--:R-:W-:Y:S05]  /*86b0*/  @!P0 BRA `(.L_x_139) ;  /* 0xfffffffc00f08947 */ /* 0x008fea000383ffff */
[----:B------:R-:W-:Y:S05]  /*86c0*/  BRA `(.L_x_33) ;  /* 0xffffff9800187947 */ /* 0x000fea000383ffff */
.L_x_39:
[----:B-1----:R1:W3:Y:S02]  /*86d0*/  SYNCS.PHASECHK.TRANS64.TRYWAIT P0, [R3+URZ+0x80], R0 ;  /* 0x00008000030075a7 */ /* 0x0022e400080011ff */
[----:B---3--:R-:W-:Y:S05]  /*86e0*/  @!P0 NANOSLEEP.SYNCS 0x989680 ;  /* 0x009896800000895d */ /* 0x008fea0003900000 */
[----:B------:R-:W3:Y:S02]  /*86f0*/  @!P0 SYNCS.PHASECHK.TRANS64 P0, [R3+URZ+0x80], R0 ;  /* 0x00008000030085a7 */ /* 0x000ee400080010ff */
[----:B---3--:R-:W-:Y:S05]  /*8700*/  @!P0 BRA `(.L_x_39) ;  /* 0xfffffffc00f08947 */ /* 0x008fea000383ffff */
[----:B------:R-:W-:Y:S05]  /*8710*/  BRA `(.L_x_140) ;  /* 0xffffff9800b87947 */ /* 0x000fea000383ffff */
.L_x_43:
[----:B------:R-:W-:-:S07]  /*8720*/  MOV R0, UR4 ;  /* 0x0000000400007c02 */ /* 0x000fce0008000f00 */
.L_x_141:
[----:B-1----:R1:W3:Y:S02]  /*8730*/  SYNCS.PHASECHK.TRANS64.TRYWAIT P0, [R0+URZ], R2 ;  /* 0x00000002000075a7 */ /* 0x0022e400080011ff */
[----:B---3--:R-:W-:Y:S05]  /*8740*/  @!P0 NANOSLEEP.SYNCS 0x989680 ;  /* 0x009896800000895d */ /* 0x008fea0003900000 */
[----:B------:R-:W3:Y:S02]  /*8750*/  @!P0 SYNCS.PHASECHK.TRANS64 P0, [R0+URZ], R2 ;  /* 0x00000002000085a7 */ /* 0x000ee400080010ff */
[----:B---3--:R-:W-:Y:S05]  /*8760*/  @!P0 BRA `(.L_x_141) ;  /* 0xfffffffc00f08947 */ /* 0x008fea000383ffff */
[----:B------:R-:W-:Y:S05]  /*8770*/  BRA `(.L_x_142) ;  /* 0xffffffa000647947 */ /* 0x000fea000383ffff */
.L_x_44:
[----:B------:R-:W-:-:S07]  /*8780*/  MOV R0, UR5 ;  /* 0x0000000500007c02 */ /* 0x000fce0008000f00 */
.L_x_143:
[----:B-1----:R1:W3:Y:S02]  /*8790*/  SYNCS.PHASECHK.TRANS64.TRYWAIT P0, [R0+URZ], R2 ;  /* 0x00000002000075a7 */ /* 0x0022e400080011ff */
[----:B---3--:R-:W-:Y:S05]  /*87a0*/  @!P0 NANOSLEEP.SYNCS 0x989680 ;  /* 0x009896800000895d */ /* 0x008fea0003900000 */
[----:B------:R-:W3:Y:S02]  /*87b0*/  @!P0 SYNCS.PHASECHK.TRANS64 P0, [R0+URZ], R2 ;  /* 0x00000002000085a7 */ /* 0x000ee400080010ff */
[----:B---3--:R-:W-:Y:S05]  /*87c0*/  @!P0 BRA `(.L_x_143) ;  /* 0xfffffffc00f08947 */ /* 0x008fea000383ffff */
[----:B------:R-:W-:Y:S05]  /*87d0*/  BRA `(.L_x_144) ;  /* 0xffffffa000707947 */ /* 0x000fea000383ffff */
.L_x_47:
[----:B--2---:R2:W3:Y:S02]  /*87e0*/  SYNCS.PHASECHK.TRANS64.TRYWAIT P0, [R2+URZ+0xe0], R4 ;  /* 0x0000e004020075a7 */ /* 0x0044e400080011ff */
[----:B---3--:R-:W-:Y:S05]  /*87f0*/  @!P0 NANOSLEEP.SYNCS 0x989680 ;  /* 0x009896800000895d */ /* 0x008fea0003900000 */
[----:B------:R-:W3:Y:S02]  /*8800*/  @!P0 SYNCS.PHASECHK.TRANS64 P0, [R2+URZ+0xe0], R4 ;  /* 0x0000e004020085a7 */ /* 0x000ee400080010ff */
[----:B---3--:R-:W-:Y:S05]  /*8810*/  @!P0 BRA `(.L_x_47) ;  /* 0xfffffffc00f08947 */ /* 0x008fea000383ffff */
[----:B------:R-:W-:Y:S05]  /*8820*/  BRA `(.L_x_145) ;  /* 0xffffffa000d47947 */ /* 0x000fea000383ffff */
.L_x_48:
[----:B------:R-:W-:-:S07]  /*8830*/  MOV R2, UR4 ;  /* 0x0000000400027c02 */ /* 0x000fce0008000f00 */
.L_x_146:
[----:B--2---:R2:W3:Y:S02]  /*8840*/  SYNCS.PHASECHK.TRANS64.TRYWAIT P0, [R2+URZ+0x90], R5 ;  /* 0x00009005020075a7 */ /* 0x0044e400080011ff */
[----:B---3--:R-:W-:Y:S05]  /*8850*/  @!P0 NANOSLEEP.SYNCS 0x989680 ;  /* 0x009896800000895d */ /* 0x008fea0003900000 */
[----:B------:R-:W3:Y:S02]  /*8860*/  @!P0 SYNCS.PHASECHK.TRANS64 P0, [R2+URZ+0x90], R5 ;  /* 0x00009005020085a7 */ /* 0x000ee400080010ff */
[----:B---3--:R-:W-:Y:S05]  /*8870*/  @!P0 BRA `(.L_x_146) ;  /* 0xfffffffc00f08947 */ /* 0x008fea000383ffff */
[----:B------:R-:W-:Y:S05]  /*8880*/  BRA `(.L_x_147) ;  /* 0xffffffa000e47947 */ /* 0x000fea000383ffff */
.L_x_49:
[----:B--2---:R2:W3:Y:S02]  /*8890*/  SYNCS.PHASECHK.TRANS64.TRYWAIT P1, [R2+URZ+0x80], R4 ;  /* 0x00008004020075a7 */ /* 0x0044e400080211ff */
[----:B---3--:R-:W-:Y:S05]  /*88a0*/  @!P1 NANOSLEEP.SYNCS 0x989680 ;  /* 0x009896800000995d */ /* 0x008fea0003900000 */
[----:B------:R-:W3:Y:S02]  /*88b0*/  @!P1 SYNCS.PHASECHK.TRANS64 P1, [R2+URZ+0x80], R4 ;  /* 0x00008004020095a7 */ /* 0x000ee400080210ff */
[----:B---3--:R-:W-:Y:S05]  /*88c0*/  @!P1 BRA `(.L_x_49) ;  /* 0xfffffffc00f09947 */ /* 0x008fea000383ffff */
[----:B------:R-:W-:Y:S05]  /*88d0*/  BRA `(.L_x_148) ;  /* 0xffffffa400147947 */ /* 0x000fea000383ffff */
.L_x_52:
[----:B------:R-:W-:-:S07]  /*88e0*/  MOV R0, UR4 ;  /* 0x0000000400007c02 */ /* 0x000fce0008000f00 */
.L_x_149:
[----:B--2---:R2:W3:Y:S02]  /*88f0*/  SYNCS.PHASECHK.TRANS64.TRYWAIT P0, [R0+URZ+0x90], R2 ;  /* 0x00009002000075a7 */ /* 0x0044e400080011ff */
[----:B---3--:R-:W-:Y:S05]  /*8900*/  @!P0 NANOSLEEP.SYNCS 0x989680 ;  /* 0x009896800000895d */ /* 0x008fea0003900000 */
[----:B------:R-:W3:Y:S02]  /*8910*/  @!P0 SYNCS.PHASECHK.TRANS64 P0, [R0+URZ+0x90], R2 ;  /* 0x00009002000085a7 */ /* 0x000ee400080010ff */
[----:B---3--:R-:W-:Y:S05]  /*8920*/  @!P0 BRA `(.L_x_149) ;  /* 0xfffffffc00f08947 */ /* 0x008fea000383ffff */
[----:B------:R-:W-:Y:S05]  /*8930*/  BRA `(.L_x_51) ;  /* 0xffffffa400687947 */ /* 0x000fea000383ffff */
.L_x_59:
[----:B-1----:R1:W2:Y:S02]  /*8940*/  SYNCS.PHASECHK.TRANS64.TRYWAIT P1, [R0+URZ+0x80], R2 ;  /* 0x00008002000075a7 */ /* 0x0022a400080211ff */
[----:B--2---:R-:W-:Y:S05]  /*8950*/  @!P1 NANOSLEEP.SYNCS 0x989680 ;  /* 0x009896800000995d */ /* 0x004fea0003900000 */
[----:B------:R-:W2:Y:S02]  /*8960*/  @!P1 SYNCS.PHASECHK.TRANS64 P1, [R0+URZ+0x80], R2 ;  /* 0x00008002000095a7 */ /* 0x000ea400080210ff */
[----:B--2---:R-:W-:Y:S05]  /*8970*/  @!P1 BRA `(.L_x_59) ;  /* 0xfffffffc00f09947 */ /* 0x004fea000383ffff */
[----:B------:R-:W-:Y:S05]  /*8980*/  BRA `(.L_x_150) ;  /* 0xffffffa800d07947 */ /* 0x000fea000383ffff */
.L_x_60:
[----:B------:R-:W-:-:S07]  /*8990*/  MOV R2, UR23 ;  /* 0x0000001700027c02 */ /* 0x000fce0008000f00 */
.L_x_151:
[----:B-1----:R1:W2:Y:S02]  /*89a0*/  SYNCS.PHASECHK.TRANS64.TRYWAIT P0, [R2+URZ+0xc0], R0 ;  /* 0x0000c000020075a7 */ /* 0x0022a400080011ff */
[----:B--2---:R-:W-:Y:S05]  /*89b0*/  @!P0 NANOSLEEP.SYNCS 0x989680 ;  /* 0x009896800000895d */ /* 0x004fea0003900000 */
[----:B------:R-:W2:Y:S02]  /*89c0*/  @!P0 SYNCS.PHASECHK.TRANS64 P0, [R2+URZ+0xc0], R0 ;  /* 0x0000c000020085a7 */ /* 0x000ea400080010ff */
[----:B--2---:R-:W-:Y:S05]  /*89d0*/  @!P0 BRA `(.L_x_151) ;  /* 0xfffffffc00f08947 */ /* 0x004fea000383ffff */
[----:B------:R-:W-:Y:S05]  /*89e0*/  BRA `(.L_x_152) ;  /* 0xffffffac00207947 */ /* 0x000fea000383ffff */
.L_x_63:
[----:B------:R-:W-:Y:S07]  /*89f0*/  MOV R0, UR5 ;  /* 0x0000000500007c02 */ /* 0x000fee0008000f00 */
.L_x_153:
[----:B-1----:R1:W2:Y:S02]  /*8a00*/  SYNCS.PHASECHK.TRANS64.TRYWAIT P0, [R0+URZ], R2 ;  /* 0x00000002000075a7 */ /* 0x0022a400080011ff */
[----:B--2---:R-:W-:Y:S05]  /*8a10*/  @!P0 NANOSLEEP.SYNCS 0x989680 ;  /* 0x009896800000895d */ /* 0x004fea0003900000 */
[----:B------:R-:W2:Y:S02]  /*8a20*/  @!P0 SYNCS.PHASECHK.TRANS64 P0, [R0+URZ], R2 ;  /* 0x00000002000085a7 */ /* 0x000ea400080010ff */
[----:B--2---:R-:W-:Y:S05]  /*8a30*/  @!P0 BRA `(.L_x_153) ;  /* 0xfffffffc00f08947 */ /* 0x004fea000383ffff */
[----:B------:R-:W-:Y:S05]  /*8a40*/  BRA `(.L_x_62) ;  /* 0xffffffac003c7947 */ /* 0x000fea000383ffff */
.L_x_66:
[----:B------:R-:W-:-:S07]  /*8a50*/  MOV R0, UR4 ;  /* 0x0000000400007c02 */ /* 0x000fce0008000f00 */
.L_x_154:
[----:B--2---:R2:W4:Y:S02]  /*8a60*/  SYNCS.PHASECHK.TRANS64.TRYWAIT P0, [R0+URZ], R2 ;  /* 0x00000002000075a7 */ /* 0x00452400080011ff */
[----:B----4-:R-:W-:Y:S05]  /*8a70*/  @!P0 NANOSLEEP.SYNCS 0x989680 ;  /* 0x009896800000895d */ /* 0x010fea0003900000 */
[----:B------:R-:W4:Y:S02]  /*8a80*/  @!P0 SYNCS.PHASECHK.TRANS64 P0, [R0+URZ], R2 ;  /* 0x00000002000085a7 */ /* 0x000f2400080010ff */
[----:B----4-:R-:W-:Y:S05]  /*8a90*/  @!P0 BRA `(.L_x_154) ;  /* 0xfffffffc00f08947 */ /* 0x010fea000383ffff */
[----:B------:R-:W-:Y:S05]  /*8aa0*/  BRA `(.L_x_155) ;  /* 0xffffffac00f07947 */ /* 0x000fea000383ffff */
.L_x_67:
[----:B------:R-:W-:-:S07]  /*8ab0*/  MOV R0, UR5 ;  /* 0x0000000500007c02 */ /* 0x000fce0008000f00 */
.L_x_156:
[----:B-1----:R1:W2:Y:S02]  /*8ac0*/  SYNCS.PHASECHK.TRANS64.TRYWAIT P0, [R0+URZ], R3 ;  /* 0x00000003000075a7 */ /* 0x0022a400080011ff */
[----:B--2---:R-:W-:Y:S05]  /*8ad0*/  @!P0 NANOSLEEP.SYNCS 0x989680 ;  /* 0x009896800000895d */ /* 0x004fea0003900000 */
[----:B------:R-:W2:Y:S02]  /*8ae0*/  @!P0 SYNCS.PHASECHK.TRANS64 P0, [R0+URZ], R3 ;  /* 0x00000003000085a7 */ /* 0x000ea400080010ff */
[----:B--2---:R-:W-:Y:S05]  /*8af0*/  @!P0 BRA `(.L_x_156) ;  /* 0xfffffffc00f08947 */ /* 0x004fea000383ffff */
[----:B------:R-:W-:Y:S05]  /*8b00*/  BRA `(.L_x_157) ;  /* 0xffffffac00fc7947 */ /* 0x000fea000383ffff */
.L_x_68:
[----:B------:R-:W-:-:S07]  /*8b10*/  MOV R0, UR5 ;  /* 0x0000000500007c02 */ /* 0x000fce0008000f00 */
.L_x_158:
[----:B-1----:R1:W2:Y:S02]  /*8b20*/  SYNCS.PHASECHK.TRANS64.TRYWAIT P0, [R0+URZ], R3 ;  /* 0x00000003000075a7 */ /* 0x0022a400080011ff */
[----:B--2---:R-:W-:Y:S05]  /*8b30*/  @!P0 NANOSLEEP.SYNCS 0x989680 ;  /* 0x009896800000895d */ /* 0x004fea0003900000 */
[----:B------:R-:W2:Y:S02]  /*8b40*/  @!P0 SYNCS.PHASECHK.TRANS64 P0, [R0+URZ], R3 ;  /* 0x00000003000085a7 */ /* 0x000ea400080010ff */
[----:B--2---:R-:W-:Y:S05]  /*8b50*/  @!P0 BRA `(.L_x_158) ;  /* 0xfffffffc00f08947 */ /* 0x004fea000383ffff */
[----:B------:R-:W-:Y:S05]  /*8b60*/  BRA `(.L_x_159) ;  /* 0xffffffb000087947 */ /* 0x000fea000383ffff */
.L_x_69:
[----:B-1----:R-:W-:-:S07]  /*8b70*/  MOV R0, UR4 ;  /* 0x0000000400007c02 */ /* 0x002fce0008000f00 */
.L_x_160:
[----:B-1----:R1:W2:Y:S02]  /*8b80*/  SYNCS.PHASECHK.TRANS64.TRYWAIT P0, [R0+URZ], R2 ;  /* 0x00000002000075a7 */ /* 0x0022a400080011ff */
[----:B--2---:R-:W-:Y:S05]  /*8b90*/  @!P0 NANOSLEEP.SYNCS 0x989680 ;  /* 0x009896800000895d */ /* 0x004fea0003900000 */
[----:B------:R-:W2:Y:S02]  /*8ba0*/  @!P0 SYNCS.PHASECHK.TRANS64 P0, [R0+URZ], R2 ;  /* 0x00000002000085a7 */ /* 0x000ea400080010ff */
[----:B--2---:R-:W-:Y:S05]  /*8bb0*/  @!P0 BRA `(.L_x_160) ;  /* 0xfffffffc00f08947 */ /* 0x004fea000383ffff */
[----:B------:R-:W-:Y:S05]  /*8bc0*/  BRA `(.L_x_161) ;  /* 0xffffffb000147947 */ /* 0x000fea000383ffff */
.L_x_74:
[----:B--2---:R2:W3:Y:S02]  /*8bd0*/  SYNCS.PHASECHK.TRANS64.TRYWAIT P0, [R12+URZ+0x80], R0 ;  /* 0x000080000c0075a7 */ /* 0x0044e400080011ff */
[----:B---3--:R-:W-:Y:S05]  /*8be0*/  @!P0 NANOSLEEP.SYNCS 0x989680 ;  /* 0x009896800000895d */ /* 0x008fea0003900000 */
[----:B------:R-:W3:Y:S02]  /*8bf0*/  @!P0 SYNCS.PHASECHK.TRANS64 P0, [R12+URZ+0x80], R0 ;  /* 0x000080000c0085a7 */ /* 0x000ee400080010ff */
[----:B---3--:R-:W-:Y:S05]  /*8c00*/  @!P0 BRA `(.L_x_74) ;  /* 0xfffffffc00f08947 */ /* 0x008fea000383ffff */
[----:B------:R-:W-:Y:S05]  /*8c10*/  BRA `(.L_x_162) ;  /* 0xffffffb400447947 */ /* 0x000fea000383ffff */
.L_x_77:
[----:B--2---:R-:W-:Y:S07]  /*8c20*/  MOV R0, UR21 ;  /* 0x0000001500007c02 */ /* 0x004fee0008000f00 */
.L_x_163:
[----:B--2---:R2:W3:Y:S02]  /*8c30*/  SYNCS.PHASECHK.TRANS64.TRYWAIT P2, [R0+URZ+0x78], R6 ;  /* 0x00007806000075a7 */ /* 0x0044e400080411ff */
[----:B---3--:R-:W-:Y:S05]  /*8c40*/  @!P2 NANOSLEEP.SYNCS 0x989680 ;  /* 0x009896800000a95d */ /* 0x008fea0003900000 */
[----:B------:R-:W3:Y:S02]  /*8c50*/  @!P2 SYNCS.PHASECHK.TRANS64 P2, [R0+URZ+0x78], R6 ;  /* 0x000078060000a5a7 */ /* 0x000ee400080410ff */
[----:B---3--:R-:W-:Y:S05]  /*8c60*/  @!P2 BRA `(.L_x_163) ;  /* 0xfffffffc00f0a947 */ /* 0x008fea000383ffff */
[----:B------:R-:W-:Y:S05]  /*8c70*/  BRA `(.L_x_76) ;  /* 0xffffffb800ac7947 */ /* 0x000fea000383ffff */
.L_x_80:
[----:B------:R-:W-:Y:S07]  /*8c80*/  MOV R0, UR21 ;  /* 0x0000001500007c02 */ /* 0x000fee0008000f00 */
.L_x_164:
[----:B--2---:R2:W3:Y:S02]  /*8c90*/  SYNCS.PHASECHK.TRANS64.TRYWAIT P0, [R0+URZ+0x50], R9 ;  /* 0x00005009000075a7 */ /* 0x0044e400080011ff */
[----:B---3--:R-:W-:Y:S05]  /*8ca0*/  @!P0 NANOSLEEP.SYNCS 0x989680 ;  /* 0x009896800000895d */ /* 0x008fea0003900000 */
[----:B------:R-:W3:Y:S02]  /*8cb0*/  @!P0 SYNCS.PHASECHK.TRANS64 P0, [R0+URZ+0x50], R9 ;  /* 0x00005009000085a7 */ /* 0x000ee400080010ff */
[----:B---3--:R-:W-:Y:S05]  /*8cc0*/  @!P0 BRA `(.L_x_164) ;  /* 0xfffffffc00f08947 */ /* 0x008fea000383ffff */
[----:B------:R-:W-:Y:S05]  /*8cd0*/  BRA `(.L_x_165) ;  /* 0xffffffbc00087947 */ /* 0x000fea000383ffff */
.L_x_81:
[----:B------:R-:W-:Y:S07]  /*8ce0*/  MOV R0, UR21 ;  /* 0x0000001500007c02 */ /* 0x000fee0008000f00 */
.L_x_166:
[----:B--2---:R2:W3:Y:S02]  /*8cf0*/  SYNCS.PHASECHK.TRANS64.TRYWAIT P0, [R0+URZ+0x58], R9 ;  /* 0x00005809000075a7 */ /* 0x0044e400080011ff */
[----:B---3--:R-:W-:Y:S05]  /*8d00*/  @!P0 NANOSLEEP.SYNCS 0x989680 ;  /* 0x009896800000895d */ /* 0x008fea0003900000 */
[----:B------:R-:W3:Y:S02]  /*8d10*/  @!P0 SYNCS.PHASECHK.TRANS64 P0, [R0+URZ+0x58], R9 ;  /* 0x00005809000085a7 */ /* 0x000ee400080010ff */
[----:B---3--:R-:W-:Y:S05]  /*8d20*/  @!P0 BRA `(.L_x_166) ;  /* 0xfffffffc00f08947 */ /* 0x008fea000383ffff */
[----:B------:R-:W-:Y:S05]  /*8d30*/  BRA `(.L_x_167) ;  /* 0xffffffbc00407947 */ /* 0x000fea000383ffff */
.L_x_82:
[----:B------:R-:W-:Y:S07]  /*8d40*/  MOV R0, UR21 ;  /* 0x0000001500007c02 */ /* 0x000fee0008000f00 */
.L_x_168:
[----:B--2---:R2:W3:Y:S02]  /*8d50*/  SYNCS.PHASECHK.TRANS64.TRYWAIT P0, [R0+URZ+0x60], R9 ;  /* 0x00006009000075a7 */ /* 0x0044e400080011ff */
[----:B---3--:R-:W-:Y:S05]  /*8d60*/  @!P0 NANOSLEEP.SYNCS 0x989680 ;  /* 0x009896800000895d */ /* 0x008fea0003900000 */
[----:B------:R-:W3:Y:S02]  /*8d70*/  @!P0 SYNCS.PHASECHK.TRANS64 P0, [R0+URZ+0x60], R9 ;  /* 0x00006009000085a7 */ /* 0x000ee400080010ff */
[----:B---3--:R-:W-:Y:S05]  /*8d80*/  @!P0 BRA `(.L_x_168) ;  /* 0xfffffffc00f08947 */ /* 0x008fea000383ffff */
[----:B------:R-:W-:Y:S05]  /*8d90*/  BRA `(.L_x_169) ;  /* 0xffffffbc00847947 */ /* 0x000fea000383ffff */
.L_x_83:
[----:B------:R-:W-:Y:S07]  /*8da0*/  MOV R0, UR21 ;  /* 0x0000001500007c02 */ /* 0x000fee0008000f00 */
.L_x_170:
[----:B--2---:R2:W3:Y:S02]  /*8db0*/  SYNCS.PHASECHK.TRANS64.TRYWAIT P0, [R0+URZ+0x68], R9 ;  /* 0x00006809000075a7 */ /* 0x0044e400080011ff */
[----:B---3--:R-:W-:Y:S05]  /*8dc0*/  @!P0 NANOSLEEP.SYNCS 0x989680 ;  /* 0x009896800000895d */ /* 0x008fea0003900000 */
[----:B------:R-:W3:Y:S02]  /*8dd0*/  @!P0 SYNCS.PHASECHK.TRANS64 P0, [R0+URZ+0x68], R9 ;  /* 0x00006809000085a7 */ /* 0x000ee400080010ff */
[----:B---3--:R-:W-:Y:S05]  /*8de0*/  @!P0 BRA `(.L_x_170) ;  /* 0xfffffffc00f08947 */ /* 0x008fea000383ffff */
[----:B------:R-:W-:Y:S05]  /*8df0*/  BRA `(.L_x_171) ;  /* 0xffffffbc00c47947 */ /* 0x000fea000383ffff */
.L_x_85:
[----:B------:R-:W-:-:S07]  /*8e00*/  MOV R0, UR21 ;  /* 0x0000001500007c02 */ /* 0x000fce0008000f00 */
.L_x_172:
[----:B---3--:R3:W4:Y:S02]  /*8e10*/  SYNCS.PHASECHK.TRANS64.TRYWAIT P0, [R0+URZ+0x50], R2 ;  /* 0x00005002000075a7 */ /* 0x00872400080011ff */
[----:B----4-:R-:W-:Y:S05]  /*8e20*/  @!P0 NANOSLEEP.SYNCS 0x989680 ;  /* 0x009896800000895d */ /* 0x010fea0003900000 */
[----:B------:R-:W4:Y:S02]  /*8e30*/  @!P0 SYNCS.PHASECHK.TRANS64 P0, [R0+URZ+0x50], R2 ;  /* 0x00005002000085a7 */ /* 0x000f2400080010ff */
[----:B----4-:R-:W-:Y:S05]  /*8e40*/  @!P0 BRA `(.L_x_172) ;  /* 0xfffffffc00f08947 */ /* 0x010fea000383ffff */
[----:B------:R-:W-:Y:S05]  /*8e50*/  BRA `(.L_x_173) ;  /* 0xffffffc0003c7947 */ /* 0x000fea000383ffff */
.L_x_86:
[----:B---3--:R-:W-:-:S07]  /*8e60*/  MOV R0, UR21 ;  /* 0x0000001500007c02 */ /* 0x008fce0008000f00 */
.L_x_174:
[----:B---3--:R3:W4:Y:S02]  /*8e70*/  SYNCS.PHASECHK.TRANS64.TRYWAIT P0, [R0+URZ+0x58], R2 ;  /* 0x00005802000075a7 */ /* 0x00872400080011ff */
[----:B----4-:R-:W-:Y:S05]  /*8e80*/  @!P0 NANOSLEEP.SYNCS 0x989680 ;  /* 0x009896800000895d */ /* 0x010fea0003900000 */
[----:B------:R-:W4:Y:S02]  /*8e90*/  @!P0 SYNCS.PHASECHK.TRANS64 P0, [R0+URZ+0x58], R2 ;  /* 0x00005802000085a7 */ /* 0x000f2400080010ff */
[----:B----4-:R-:W-:Y:S05]  /*8ea0*/  @!P0 BRA `(.L_x_174) ;  /* 0xfffffffc00f08947 */ /* 0x010fea000383ffff */
[----:B------:R-:W-:Y:S05]  /*8eb0*/  BRA `(.L_x_175) ;  /* 0xffffffc0002c7947 */ /* 0x000fea000383ffff */
.L_x_87:
[----:B---3--:R-:W-:-:S07]  /*8ec0*/  MOV R0, UR21 ;  /* 0x0000001500007c02 */ /* 0x008fce0008000f00 */
.L_x_176:
[----:B---3--:R3:W4:Y:S02]  /*8ed0*/  SYNCS.PHASECHK.TRANS64.TRYWAIT P0, [R0+URZ+0x60], R2 ;  /* 0x00006002000075a7 */ /* 0x00872400080011ff */
[----:B----4-:R-:W-:Y:S05]  /*8ee0*/  @!P0 NANOSLEEP.SYNCS 0x989680 ;  /* 0x009896800000895d */ /* 0x010fea0003900000 */
[----:B------:R-:W4:Y:S02]  /*8ef0*/  @!P0 SYNCS.PHASECHK.TRANS64 P0, [R0+URZ+0x60], R2 ;  /* 0x00006002000085a7 */ /* 0x000f2400080010ff */
[----:B----4-:R-:W-:Y:S05]  /*8f00*/  @!P0 BRA `(.L_x_176) ;  /* 0xfffffffc00f08947 */ /* 0x010fea000383ffff */
[----:B------:R-:W-:Y:S05]  /*8f10*/  BRA `(.L_x_177) ;  /* 0xffffffc0001c7947 */ /* 0x000fea000383ffff */
.L_x_89:
[----:B-1----:R1:W2:Y:S02]  /*8f20*/  SYNCS.PHASECHK.TRANS64.TRYWAIT P0, [R3+URZ+0x80], R0 ;  /* 0x00008000030075a7 */ /* 0x0022a400080011ff */
[----:B--2---:R-:W-:Y:S05]  /*8f30*/  @!P0 NANOSLEEP.SYNCS 0x989680 ;  /* 0x009896800000895d */ /* 0x004fea0003900000 */
[----:B------:R-:W2:Y:S02]  /*8f40*/  @!P0 SYNCS.PHASECHK.TRANS64 P0, [R3+URZ+0x80], R0 ;  /* 0x00008000030085a7 */ /* 0x000ea400080010ff */
[----:B--2---:R-:W-:Y:S05]  /*8f50*/  @!P0 BRA `(.L_x_89) ;  /* 0xfffffffc00f08947 */ /* 0x004fea000383ffff */
[----:B------:R-:W-:Y:S05]  /*8f60*/  BRA `(.L_x_178) ;  /* 0xffffffc000e87947 */ /* 0x000fea000383ffff */
.L_x_100:
[----:B-1----:R-:W-:Y:S04]  /*8f70*/  MOV R0, UR44 ;  /* 0x0000002c00007c02 */ /* 0x002fe80008000f00 */
[----:B------:R1:W2:Y:S03]  /*8f80*/  SYNCS.PHASECHK.TRANS64.TRYWAIT P1, [R0+URZ+0x30], R3 ;  /* 0x00003003000075a7 */ /* 0x0002a600080211ff */
[----:B--2---:R-:W-:Y:S05]  /*8f90*/  @!P1 NANOSLEEP.SYNCS 0x989680 ;  /* 0x009896800000995d */ /* 0x004fea0003900000 */
[----:B------:R-:W2:Y:S02]  /*8fa0*/  @!P1 SYNCS.PHASECHK.TRANS64 P1, [R0+URZ+0x30], R3 ;  /* 0x00003003000095a7 */ /* 0x000ea400080210ff */
[----:B--2---:R-:W-:Y:S05]  /*8fb0*/  @!P1 BRA `(.L_x_100) ;  /* 0xfffffffc00ec9947 */ /* 0x004fea000383ffff */
[----:B------:R-:W-:Y:S05]  /*8fc0*/  BRA `(.L_x_99) ;  /* 0xffffffd0004c7947 */ /* 0x000fea000383ffff */
.L_x_102:
[----:B-1----:R1:W3:Y:S02]  /*8fd0*/  SYNCS.PHASECHK.TRANS64.TRYWAIT P0, [R26+URZ+0xa0], R2 ;  /* 0x0000a0021a0075a7 */ /* 0x0022e400080011ff */
[----:B---3--:R-:W-:Y:S05]  /*8fe0*/  @!P0 NANOSLEEP.SYNCS 0x989680 ;  /* 0x009896800000895d */ /* 0x008fea0003900000 */
[----:B------:R-:W3:Y:S02]  /*8ff0*/  @!P0 SYNCS.PHASECHK.TRANS64 P0, [R26+URZ+0xa0], R2 ;  /* 0x0000a0021a0085a7 */ /* 0x000ee400080010ff */
[----:B---3--:R-:W-:Y:S05]  /*9000*/  @!P0 BRA `(.L_x_102) ;  /* 0xfffffffc00f08947 */ /* 0x008fea000383ffff */
[----:B------:R-:W-:Y:S05]  /*9010*/  BRA `(.L_x_101) ;  /* 0xffffffd000707947 */ /* 0x000fea000383ffff */
.L_x_111:
[----:B---3--:R3:W4:Y:S02]  /*9020*/  SYNCS.PHASECHK.TRANS64.TRYWAIT P0, [R4+URZ+0x30], R0 ;  /* 0x00003000040075a7 */ /* 0x00872400080011ff */
[----:B----4-:R-:W-:Y:S05]  /*9030*/  @!P0 NANOSLEEP.SYNCS 0x989680 ;  /* 0x009896800000895d */ /* 0x010fea0003900000 */
[----:B------:R-:W4:Y:S02]  /*9040*/  @!P0 SYNCS.PHASECHK.TRANS64 P0, [R4+URZ+0x30], R0 ;  /* 0x00003000040085a7 */ /* 0x000f2400080010ff */
[----:B----4-:R-:W-:Y:S05]  /*9050*/  @!P0 BRA `(.L_x_111) ;  /* 0xfffffffc00f08947 */ /* 0x010fea000383ffff */
[----:B------:R-:W-:Y:S05]  /*9060*/  BRA `(.L_x_110) ;  /* 0xffffffd8005c7947 */ /* 0x000fea000383ffff */
.L_x_119:
[----:B-1----:R1:W4:Y:S02]  /*9070*/  SYNCS.PHASECHK.TRANS64.TRYWAIT P0, [R2+URZ+0x30], R4 ;  /* 0x00003004020075a7 */ /* 0x00232400080011ff */
[----:B----4-:R-:W-:Y:S05]  /*9080*/  @!P0 NANOSLEEP.SYNCS 0x989680 ;  /* 0x009896800000895d */ /* 0x010fea0003900000 */
[----:B------:R-:W4:Y:S02]  /*9090*/  @!P0 SYNCS.PHASECHK.TRANS64 P0, [R2+URZ+0x30], R4 ;  /* 0x00003004020085a7 */ /* 0x000f2400080010ff */
[----:B----4-:R-:W-:Y:S05]  /*90a0*/  @!P0 BRA `(.L_x_119) ;  /* 0xfffffffc00f08947 */ /* 0x010fea000383ffff */
[----:B------:R-:W-:Y:S05]  /*90b0*/  BRA `(.L_x_118) ;  /* 0xffffffe0006c7947 */ /* 0x000fea000383ffff */
.L_x_127:
[----:B---3--:R3:W4:Y:S02]  /*90c0*/  SYNCS.PHASECHK.TRANS64.TRYWAIT P0, [R3+URZ+0x30], R0 ;  /* 0x00003000030075a7 */ /* 0x00872400080011ff */
[----:B----4-:R-:W-:Y:S05]  /*90d0*/  @!P0 NANOSLEEP.SYNCS 0x989680 ;  /* 0x009896800000895d */ /* 0x010fea0003900000 */
[----:B------:R-:W4:Y:S02]  /*90e0*/  @!P0 SYNCS.PHASECHK.TRANS64 P0, [R3+URZ+0x30], R0 ;  /* 0x00003000030085a7 */ /* 0x000f2400080010ff */
[----:B----4-:R-:W-:Y:S05]  /*90f0*/  @!P0 BRA `(.L_x_127) ;  /* 0xfffffffc00f08947 */ /* 0x010fea000383ffff */
[----:B------:R-:W-:Y:S05]  /*9100*/  BRA `(.L_x_126) ;  /* 0xffffffe800787947 */ /* 0x000fea000383ffff */
        .weak           $__internal_0_$__cuda_sm10x_tcgen05_guardrail_trap_col_being_dealloced_not_returned_by_alloc
        .type           $__internal_0_$__cuda_sm10x_tcgen05_guardrail_trap_col_being_dealloced_not_returned_by_alloc,@function
        .size           $__internal_0_$__cuda_sm10x_tcgen05_guardrail_trap_col_being_dealloced_not_returned_by_alloc,($__internal_1_$__cuda_sm10x_tcgen05_guardrail_trap_phase_invalid_during_alloc - $__internal_0_$__cuda_sm10x_tcgen05_guardrail_trap_col_being_dealloced_not_returned_by_alloc)
$__internal_0_$__cuda_sm10x_tcgen05_guardrail_trap_col_being_dealloced_not_returned_by_alloc:
[----:B------:R-:W-:Y:S05]  /*9110*/  BPT.TRAP 0x1 ;  /* 0x000000040000795c */ /* 0x000fea0000300000 */
[----:B------:R-:W-:-:S04]  /*9120*/  HFMA2 R3, -RZ, RZ, 0, 0 ;  /* 0x00000000ff037431 */ /* 0x000fc800000001ff */
[----:B------:R-:W-:Y:S05]  /*9130*/  RET.REL.NODEC R2 `(_ZN7cutlass13device_kernelINS_4gemm6kernel13GemmUniversalIN4cute5tupleIJiiiiEEENS1_10collective13CollectiveMmaINS1_35MainloopSm100TmaUmmaWarpSpecializedILi3ELi2ELi4ENS5_IJNS4_1CILi2EEESB_NSA_ILi1EEEEEEEENS5_IJNSA_ILi64EEENSA_ILi128EEENSA_ILi32EEEEEENS_6half_tENS5_IJlSC_lEEESJ_SK_NS4_8TiledMMAINS4_8MMA_AtomIJNS4_20SM100_MMA_F16BF16_SSISJ_SJ_fLi64ELi128ELNS4_4UMMA5MajorE0ELSP_0ELNSO_7ScaleInE0ELSQ_0EEEEEENS4_6LayoutINS5_IJSC_SC_SC_EEENS5_IJNSA_ILi0EEESV_SV_EEEEENS5_IJNS4_10UnderscoreESY_SY_EEEEENS4_23SM90_TMA_LOAD_MULTICASTENS4_14ComposedLayoutINS4_7SwizzleILi2ELi4ELi3EEENS4_18smem_ptr_flag_bitsILi16EEENST_INS5_IJNSA_ILi8EEESH_EEENS5_IJSH_SC_EEEEEEEvNS4_8identityES11_S1B_vS1C_EENS_8epilogue10collective18CollectiveEpilogueINS1E_23Sm100TmaWarpSpecializedILi4ELi2ELi16ELb1ELb0EEEJSI_NS5_IJNST_ISF_SC_EENST_ISH_SC_EEEEESJ_SK_SJ_SK_NS1E_6fusion15FusionCallbacksIS1I_NS1M_17LinearCombinationISJ_fSJ_fLNS_15FloatRoundStyleE2EEESI_S1L_JEEENS4_5SM1004TMEM4LOAD26SM100_TMEM_LOAD_16dp256b4xENS4_13SM90_TMA_LOADES1B_NS4_17SM75_U32x4_LDSM_NENS4_14SM90_TMA_STOREES1B_NS4_17SM90_U32x4_STSM_NENS4_39AutoVectorizingCopyWithAssumedAlignmentILi128EEEEEEvvEEEEvNT_6ParamsE) ;  /* 0xffffff6c02b07950 */ /* 0x000fea0003c3ffff */
        .weak           $__internal_1_$__cuda_sm10x_tcgen05_guardrail_trap_phase_invalid_during_alloc
        .type           $__internal_1_$__cuda_sm10x_tcgen05_guardrail_trap_phase_invalid_during_alloc,@function
        .size           $__internal_1_$__cuda_sm10x_tcgen05_guardrail_trap_phase_invalid_during_alloc,($__internal_2_$__cuda_sm10x_tcgen05_guardrail_trap_unallocated_columns_being_dealloced - $__internal_1_$__cuda_sm10x_tcgen05_guardrail_trap_phase_invalid_during_alloc)
$__internal_1_$__cuda_sm10x_tcgen05_guardrail_trap_phase_invalid_during_alloc:
[----:B------:R-:W-:Y:S05]  /*9140*/  BPT.TRAP 0x1 ;  /* 0x000000040000795c */ /* 0x000fea0000300000 */
[----:B------:R-:W-:-:S04]  /*9150*/  MOV R5, 0x0 ;  /* 0x0000000000057802 */ /* 0x000fc80000000f00 */
[----:B------:R-:W-:Y:S05]  /*9160*/  RET.REL.NODEC R4 `(_ZN7cutlass13device_kernelINS_4gemm6kernel13GemmUniversalIN4cute5tupleIJiiiiEEENS1_10collective13CollectiveMmaINS1_35MainloopSm100TmaUmmaWarpSpecializedILi3ELi2ELi4ENS5_IJNS4_1CILi2EEESB_NSA_ILi1EEEEEEEENS5_IJNSA_ILi64EEENSA_ILi128EEENSA_ILi32EEEEEENS_6half_tENS5_IJlSC_lEEESJ_SK_NS4_8TiledMMAINS4_8MMA_AtomIJNS4_20SM100_MMA_F16BF16_SSISJ_SJ_fLi64ELi128ELNS4_4UMMA5MajorE0ELSP_0ELNSO_7ScaleInE0ELSQ_0EEEEEENS4_6LayoutINS5_IJSC_SC_SC_EEENS5_IJNSA_ILi0EEESV_SV_EEEEENS5_IJNS4_10UnderscoreESY_SY_EEEEENS4_23SM90_TMA_LOAD_MULTICASTENS4_14ComposedLayoutINS4_7SwizzleILi2ELi4ELi3EEENS4_18smem_ptr_flag_bitsILi16EEENST_INS5_IJNSA_ILi8EEESH_EEENS5_IJSH_SC_EEEEEEEvNS4_8identityES11_S1B_vS1C_EENS_8epilogue10collective18CollectiveEpilogueINS1E_23Sm100TmaWarpSpecializedILi4ELi2ELi16ELb1ELb0EEEJSI_NS5_IJNST_ISF_SC_EENST_ISH_SC_EEEEESJ_SK_SJ_SK_NS1E_6fusion15FusionCallbacksIS1I_NS1M_17LinearCombinationISJ_fSJ_fLNS_15FloatRoundStyleE2EEESI_S1L_JEEENS4_5SM1004TMEM4LOAD26SM100_TMEM_LOAD_16dp256b4xENS4_13SM90_TMA_LOADES1B_NS4_17SM75_U32x4_LDSM_NENS4_14SM90_TMA_STOREES1B_NS4_17SM90_U32x4_STSM_NENS4_39AutoVectorizingCopyWithAssumedAlignmentILi128EEEEEEvvEEEEvNT_6ParamsE) ;  /* 0xffffff6c04a47950 */ /* 0x000fea0003c3ffff */
        .weak           $__internal_2_$__cuda_sm10x_tcgen05_guardrail_trap_unallocated_columns_being_dealloced
        .type           $__internal_2_$__cuda_sm10x_tcgen05_guardrail_trap_unallocated_columns_being_dealloced,@function
        .size           $__internal_2_$__cuda_sm10x_tcgen05_guardrail_trap_unallocated_columns_being_dealloced,(.L_x_180 - $__internal_2_$__cuda_sm10x_tcgen05_guardrail_trap_unallocated_columns_being_dealloced)
$__internal_2_$__cuda_sm10x_tcgen05_guardrail_trap_unallocated_columns_being_dealloced:
[----:B------:R-:W-:Y:S05]  /*9170*/  BPT.TRAP 0x1 ;  /* 0x000000040000795c */ /* 0x000fea0000300000 */
[----:B------:R-:W-:-:S04]  /*9180*/  HFMA2 R3, -RZ, RZ, 0, 0 ;  /* 0x00000000ff037431 */ /* 0x000fc800000001ff */
[----:B------:R-:W-:Y:S05]  /*9190*/  RET.REL.NODEC R2 `(_ZN7cutlass13device_kernelINS_4gemm6kernel13GemmUniversalIN4cute5tupleIJiiiiEEENS1_10collective13CollectiveMmaINS1_35MainloopSm100TmaUmmaWarpSpecializedILi3ELi2ELi4ENS5_IJNS4_1CILi2EEESB_NSA_ILi1EEEEEEEENS5_IJNSA_ILi64EEENSA_ILi128EEENSA_ILi32EEEEEENS_6half_tENS5_IJlSC_lEEESJ_SK_NS4_8TiledMMAINS4_8MMA_AtomIJNS4_20SM100_MMA_F16BF16_SSISJ_SJ_fLi64ELi128ELNS4_4UMMA5MajorE0ELSP_0ELNSO_7ScaleInE0ELSQ_0EEEEEENS4_6LayoutINS5_IJSC_SC_SC_EEENS5_IJNSA_ILi0EEESV_SV_EEEEENS5_IJNS4_10UnderscoreESY_SY_EEEEENS4_23SM90_TMA_LOAD_MULTICASTENS4_14ComposedLayoutINS4_7SwizzleILi2ELi4ELi3EEENS4_18smem_ptr_flag_bitsILi16EEENST_INS5_IJNSA_ILi8EEESH_EEENS5_IJSH_SC_EEEEEEEvNS4_8identityES11_S1B_vS1C_EENS_8epilogue10collective18CollectiveEpilogueINS1E_23Sm100TmaWarpSpecializedILi4ELi2ELi16ELb1ELb0EEEJSI_NS5_IJNST_ISF_SC_EENST_ISH_SC_EEEEESJ_SK_SJ_SK_NS1E_6fusion15FusionCallbacksIS1I_NS1M_17LinearCombinationISJ_fSJ_fLNS_15FloatRoundStyleE2EEESI_S1L_JEEENS4_5SM1004TMEM4LOAD26SM100_TMEM_LOAD_16dp256b4xENS4_13SM90_TMA_LOADES1B_NS4_17SM75_U32x4_LDSM_NENS4_14SM90_TMA_STOREES1B_NS4_17SM90_U32x4_STSM_NENS4_39AutoVectorizingCopyWithAssumedAlignmentILi128EEEEEEvvEEEEvNT_6ParamsE) ;  /* 0xffffff6c02987950 */ /* 0x000fea0003c3ffff */
.L_x_179:
[----:B------:R-:W-:-:S00]  /*91a0*/  BRA `(.L_x_179) ;  /* 0xfffffffc00fc7947 */ /* 0x000fc0000383ffff */
[----:B------:R-:W-:-:S00]  /*91b0*/  NOP ;  /* 0x0000000000007918 */ /* 0x000fc00000000000 */
        /* <DEDUP_REMOVED lines=12> */
.L_x_180:


//--------------------- .nv.global.init           --------------------------
	.section	.nv.global.init,"aw",@progbits
.nv.global.init:
	.type		$str$27,@object
	.size		$str$27,($str$28 - $str$27)
$str$27:
        /*0000*/ 	.byte	0x28, 0x61, 0x64, 0x64, 0x72, 0x65, 0x73, 0x73, 0x20, 0x26, 0x20, 0x6d, 0x61, 0x73, 0x6b, 0x29
        /*0010*/ 	.byte	0x20, 0x3d, 0x3d, 0x20, 0x30, 0x00
	.type		$str$28,@object
	.size		$str$28,($str$26 - $str$28)
$str$28:
        /*0016*/ 	.byte	0x2f, 0x74, 0x6d, 0x70, 0x2f, 0x63, 0x75, 0x74, 0x6c, 0x61, 0x73, 0x73, 0x5f, 0x73, 0x77, 0x65
        /*0026*/ 	.byte	0x65, 0x70, 0x5f, 0x73, 0x72, 0x63, 0x2f, 0x69, 0x6e, 0x63, 0x6c, 0x75, 0x64, 0x65, 0x2f, 0x63
        /*0036*/ 	.byte	0x75, 0x74, 0x65, 0x2f, 0x70, 0x6f, 0x69, 0x6e, 0x74, 0x65, 0x72, 0x5f, 0x66, 0x6c, 0x61, 0x67
        /*0046*/ 	.byte	0x67, 0x65, 0x64, 0x2e, 0x68, 0x70, 0x70, 0x00
	.type		$str$26,@object
	.size		$str$26,($str$25 - $str$26)
$str$26:
        /*004e*/ 	.byte	0x2f, 0x74, 0x6d, 0x70, 0x2f, 0x63, 0x75, 0x74, 0x6c, 0x61, 0x73, 0x73, 0x5f, 0x73, 0x77, 0x65
        /*005e*/ 	.byte	0x65, 0x70, 0x5f, 0x73, 0x72, 0x63, 0x2f, 0x69, 0x6e, 0x63, 0x6c, 0x75, 0x64, 0x65, 0x2f, 0x63
        /*006e*/ 	.byte	0x75, 0x74, 0x65, 0x2f, 0x61, 0x74, 0x6f, 0x6d, 0x2f, 0x63, 0x6f, 0x70, 0x79, 0x5f, 0x74, 0x72
        /*007e*/ 	.byte	0x61, 0x69, 0x74, 0x73, 0x5f, 0x73, 0x6d, 0x31, 0x30, 0x30, 0x2e, 0x68, 0x70, 0x70, 0x00
	.type		$str$25,@object
	.size		$str$25,(__unnamed_1 - $str$25)
$str$25:
        /*008d*/ 	.byte	0x28, 0x28, 0x75, 0x69, 0x6e, 0x74, 0x33, 0x32, 0x5f, 0x74, 0x28, 0x74, 0x68, 0x72, 0x65, 0x61
        /*009d*/ 	.byte	0x64, 0x49, 0x64, 0x78, 0x2e, 0x78, 0x29, 0x20, 0x2f, 0x20, 0x33, 0x32, 0x29, 0x20, 0x25, 0x20
        /*00ad*/ 	.byte	0x34, 0x29, 0x20, 0x3d, 0x3d, 0x20, 0x28, 0x28, 0x28, 0x74, 0x6d, 0x65, 0x6d, 0x5f, 0x61, 0x64
        /*00bd*/ 	.byte	0x64, 0x72, 0x20, 0x3e, 0x3e, 0x20, 0x31, 0x36, 0x29, 0x20, 0x2f, 0x20, 0x33, 0x32, 0x29, 0x20
        /*00cd*/ 	.byte	0x25, 0x20, 0x34, 0x29, 0x00
	.type		__unnamed_1,@object
	.size		__unnamed_1,(__unnamed_2 - __unnamed_1)
__unnamed_1:
        /*00d2*/ 	.byte	0x61, 0x75, 0x74, 0x6f, 0x20, 0x63, 0x75, 0x74, 0x65, 0x3a, 0x3a, 0x61, 0x73, 0x5f, 0x70, 0x6f
        /* <DEDUP_REMOVED lines=24> */
        /*0262*/ 	.byte	0x3e, 0x3e, 0x3e, 0x5d, 0x00
	.type		__unnamed_2,@object
	.size		__unnamed_2,(.L_2 - __unnamed_2)
__unnamed_2:
        /* <DEDUP_REMOVED lines=46> */
.L_2:


//--------------------- .nv.shared._ZN7cutlass13device_kernelINS_4gemm6kernel13GemmUniversalIN4cute5tupleIJiiiiEEENS1_10collective13CollectiveMmaINS1_35MainloopSm100TmaUmmaWarpSpecializedILi3ELi2ELi4ENS5_IJNS4_1CILi2EEESB_NSA_ILi1EEEEEEEENS5_IJNSA_ILi64EEENSA_ILi128EEENSA_ILi32EEEEEENS_6half_tENS5_IJlSC_lEEESJ_SK_NS4_8TiledMMAINS4_8MMA_AtomIJNS4_20SM100_MMA_F16BF16_SSISJ_SJ_fLi64ELi128ELNS4_4UMMA5MajorE0ELSP_0ELNSO_7ScaleInE0ELSQ_0EEEEEENS4_6LayoutINS5_IJSC_SC_SC_EEENS5_IJNSA_ILi0EEESV_SV_EEEEENS5_IJNS4_10UnderscoreESY_SY_EEEEENS4_23SM90_TMA_LOAD_MULTICASTENS4_14ComposedLayoutINS4_7SwizzleILi2ELi4ELi3EEENS4_18smem_ptr_flag_bitsILi16EEENST_INS5_IJNSA_ILi8EEESH_EEENS5_IJSH_SC_EEEEEEEvNS4_8identityES11_S1B_vS1C_EENS_8epilogue10collective18CollectiveEpilogueINS1E_23Sm100TmaWarpSpecializedILi4ELi2ELi16ELb1ELb0EEEJSI_NS5_IJNST_ISF_SC_EENST_ISH_SC_EEEEESJ_SK_SJ_SK_NS1E_6fusion15FusionCallbacksIS1I_NS1M_17LinearCombinationISJ_fSJ_fLNS_15FloatRoundStyleE2EEESI_S1L_JEEENS4_5SM1004TMEM4LOAD26SM100_TMEM_LOAD_16dp256b4xENS4_13SM90_TMA_LOADES1B_NS4_17SM75_U32x4_LDSM_NENS4_14SM90_TMA_STOREES1B_NS4_17SM90_U32x4_STSM_NENS4_39AutoVectorizingCopyWithAssumedAlignmentILi128EEEEEEvvEEEEvNT_6ParamsE --------------------------
	.section	.nv.shared._ZN7cutlass13device_kernelINS_4gemm6kernel13GemmUniversalIN4cute5tupleIJiiiiEEENS1_10collective13CollectiveMmaINS1_35MainloopSm100TmaUmmaWarpSpecializedILi3ELi2ELi4ENS5_IJNS4_1CILi2EEESB_NSA_ILi1EEEEEEEENS5_IJNSA_ILi64EEENSA_ILi128EEENSA_ILi32EEEEEENS_6half_tENS5_IJlSC_lEEESJ_SK_NS4_8TiledMMAINS4_8MMA_AtomIJNS4_20SM100_MMA_F16BF16_SSISJ_SJ_fLi64ELi128ELNS4_4UMMA5MajorE0ELSP_0ELNSO_7ScaleInE0ELSQ_0EEEEEENS4_6LayoutINS5_IJSC_SC_SC_EEENS5_IJNSA_ILi0EEESV_SV_EEEEENS5_IJNS4_10UnderscoreESY_SY_EEEEENS4_23SM90_TMA_LOAD_MULTICASTENS4_14ComposedLayoutINS4_7SwizzleILi2ELi4ELi3EEENS4_18smem_ptr_flag_bitsILi16EEENST_INS5_IJNSA_ILi8EEESH_EEENS5_IJSH_SC_EEEEEEEvNS4_8identityES11_S1B_vS1C_EENS_8epilogue10collective18CollectiveEpilogueINS1E_23Sm100TmaWarpSpecializedILi4ELi2ELi16ELb1ELb0EEEJSI_NS5_IJNST_ISF_SC_EENST_ISH_SC_EEEEESJ_SK_SJ_SK_NS1E_6fusion15FusionCallbacksIS1I_NS1M_17LinearCombinationISJ_fSJ_fLNS_15FloatRoundStyleE2EEESI_S1L_JEEENS4_5SM1004TMEM4LOAD26SM100_TMEM_LOAD_16dp256b4xENS4_13SM90_TMA_LOADES1B_NS4_17SM75_U32x4_LDSM_NENS4_14SM90_TMA_STOREES1B_NS4_17SM90_U32x4_STSM_NENS4_39AutoVectorizingCopyWithAssumedAlignmentILi128EEEEEEvvEEEEvNT_6ParamsE,"aw",@nobits
	.sectionflags	@""
	.align	16
	.zero		1024


//--------------------- .nv.shared.reserved.0     --------------------------
	.section	.nv.shared.reserved.0,"aw",@nobits
	.weak		__nv_reservedSMEM_offset_0_alias
	.size		__nv_reservedSMEM_offset_0_alias, 0, 64
	.other		__nv_reservedSMEM_offset_0_alias,@"STO_CUDA_RESERVED_SHARED STV_DEFAULT"
__nv_reservedSMEM_offset_0_alias:
	.zero		0
.nv.shared.reserved.0:
	.zero		64
	.weak		__nv_reservedSMEM_tcgen05_partition
	.type		__nv_reservedSMEM_tcgen05_partition,@object
	.size		__nv_reservedSMEM_tcgen05_partition,(.L_0 - __nv_reservedSMEM_tcgen05_partition)
__nv_reservedSMEM_tcgen05_partition:
	.zero		32
.L_0:


//--------------------- .nv.global                --------------------------
	.section	.nv.global,"aw",@nobits
.nv.global:
	.type		_ZN39_INTERNAL_2770b1af_4_k_cu_b3850d18_77244cute1_E,@object
	.size		_ZN39_INTERNAL_2770b1af_4_k_cu_b3850d18_77244cute1_E,(_ZN39_INTERNAL_2770b1af_4_k_cu_b3850d18_77244cuda3std3__45__cpo6cbeginE - _ZN39_INTERNAL_2770b1af_4_k_cu_b3850d18_77244cute1_E)
_ZN39_INTERNAL_2770b1af_4_k_cu_b3850d18_77244cute1_E:
	.zero		1
	.type		_ZN39_INTERNAL_2770b1af_4_k_cu_b3850d18_77244cuda3std3__45__cpo6cbeginE,@object
	.size		_ZN39_INTERNAL_2770b1af_4_k_cu_b3850d18_77244cuda3std3__45__cpo6cbeginE,(_ZN39_INTERNAL_2770b1af_4_k_cu_b3850d18_77244cuda3std3__48in_placeE - _ZN39_INTERNAL_2770b1af_4_k_cu_b3850d18_77244cuda3std3__45__cpo6cbeginE)
_ZN39_INTERNAL_2770b1af_4_k_cu_b3850d18_77244cuda3std3__45__cpo6cbeginE:
	.zero		1
	.type		_ZN39_INTERNAL_2770b1af_4_k_cu_b3850d18_77244cuda3std3__48in_placeE,@object
	.size		_ZN39_INTERNAL_2770b1af_4_k_cu_b3850d18_77244cuda3std3__48in_placeE,(_ZN39_INTERNAL_2770b1af_4_k_cu_b3850d18_77244cuda3std6ranges3__45__cpo9iter_moveE - _ZN39_INTERNAL_2770b1af_4_k_cu_b3850d18_77244cuda3std3__48in_placeE)
_ZN39_INTERNAL_2770b1af_4_k_cu_b3850d18_77244cuda3std3__48in_placeE:
	.zero		1
	.type		_ZN39_INTERNAL_2770b1af_4_k_cu_b3850d18_77244cuda3std6ranges3__45__cpo9iter_moveE,@object
	.size		_ZN39_INTERNAL_2770b1af_4_k_cu_b3850d18_77244cuda3std6ranges3__45__cpo9iter_moveE,(_ZN39_INTERNAL_2770b1af_4_k_cu_b3850d18_77244cuda3std3__45__cpo5beginE - _ZN39_INTERNAL_2770b1af_4_k_cu_b3850d18_77244cuda3std6ranges3__45__cpo9iter_moveE)
_ZN39_INTERNAL_2770b1af_4_k_cu_b3850d18_77244cuda3std6ranges3__45__cpo9iter_moveE:
	.zero		1
	.type		_ZN39_INTERNAL_2770b1af_4_k_cu_b3850d18_77244cuda3std3__45__cpo5beginE,@object
	.size		_ZN39_INTERNAL_2770b1af_4_k_cu_b3850d18_77244cuda3std3__45__cpo5beginE,(_ZN39_INTERNAL_2770b1af_4_k_cu_b3850d18_77244cuda3std3__441_GLOBAL__N__2770b1af_4_k_cu_b3850d18_77246ignoreE - _ZN39_INTERNAL_2770b1af_4_k_cu_b3850d18_77244cuda3std3__45__cpo5beginE)
_ZN39_INTERNAL_2770b1af_4_k_cu_b3850d18_77244cuda3std3__45__cpo5beginE:
	.zero		1
	.type		_ZN39_INTERNAL_2770b1af_4_k_cu_b3850d18_77244cuda3std3__441_GLOBAL__N__2770b1af_4_k_cu_b3850d18_77246ignoreE,@object
	.size		_ZN39_INTERNAL_2770b1af_4_k_cu_b3850d18_77244cuda3std3__441_GLOBAL__N__2770b1af_4_k_cu_b3850d18_77246ignoreE,(_ZN39_INTERNAL_2770b1af_4_k_cu_b3850d18_77244cute7productE - _ZN39_INTERNAL_2770b1af_4_k_cu_b3850d18_77244cuda3std3__441_GLOBAL__N__2770b1af_4_k_cu_b3850d18_77246ignoreE)
_ZN39_INTERNAL_2770b1af_4_k_cu_b3850d18_77244cuda3std3__441_GLOBAL__N__2770b1af_4_k_cu_b3850d18_77246ignoreE:
	.zero		1
	.type		_ZN39_INTERNAL_2770b1af_4_k_cu_b3850d18_77244cute7productE,@object
	.size		_ZN39_INTERNAL_2770b1af_4_k_cu_b3850d18_77244cute7productE,(_ZN39_INTERNAL_2770b1af_4_k_cu_b3850d18_77244cuda3std3__45__cpo3endE - _ZN39_INTERNAL_2770b1af_4_k_cu_b3850d18_77244cute7productE)
_ZN39_INTERNAL_2770b1af_4_k_cu_b3850d18_77244cute7productE:
	.zero		1
	.type		_ZN39_INTERNAL_2770b1af_4_k_cu_b3850d18_77244cuda3std3__45__cpo3endE,@object
	.size		_ZN39_INTERNAL_2770b1af_4_k_cu_b3850d18_77244cuda3std3__45__cpo3endE,(_ZN39_INTERNAL_2770b1af_4_k_cu_b3850d18_77244cuda3std3__419piecewise_constructE - _ZN39_INTERNAL_2770b1af_4_k_cu_b3850d18_77244cuda3std3__45__cpo3endE)
_ZN39_INTERNAL_2770b1af_4_k_cu_b3850d18_77244cuda3std3__45__cpo3endE:
	.zero		1
	.type		_ZN39_INTERNAL_2770b1af_4_k_cu_b3850d18_77244cuda3std3__419piecewise_constructE,@object
	.size		_ZN39_INTERNAL_2770b1af_4_k_cu_b3850d18_77244cuda3std3__419piecewise_constructE,(_ZN39_INTERNAL_2770b1af_4_k_cu_b3850d18_77244cuda3std3__45__cpo4cendE - _ZN39_INTERNAL_2770b1af_4_k_cu_b3850d18_77244cuda3std3__419piecewise_constructE)
_ZN39_INTERNAL_2770b1af_4_k_cu_b3850d18_77244cuda3std3__419piecewise_constructE:
	.zero		1
	.type		_ZN39_INTERNAL_2770b1af_4_k_cu_b3850d18_77244cuda3std3__45__cpo4cendE,@object
	.size		_ZN39_INTERNAL_2770b1af_4_k_cu_b3850d18_77244cuda3std3__45__cpo4cendE,(_ZN39_INTERNAL_2770b1af_4_k_cu_b3850d18_77244cuda3std6ranges3__45__cpo4swapE - _ZN39_INTERNAL_2770b1af_4_k_cu_b3850d18_77244cuda3std3__45__cpo4cendE)
_ZN39_INTERNAL_2770b1af_4_k_cu_b3850d18_77244cuda3std3__45__cpo4cendE:
	.zero		1
	.type		_ZN39_INTERNAL_2770b1af_4_k_cu_b3850d18_77244cuda3std6ranges3__45__cpo4swapE,@object
	.size		_ZN39_INTERNAL_2770b1af_4_k_cu_b3850d18_77244cuda3std6ranges3__45__cpo4swapE,(.L_10 - _ZN39_INTERNAL_2770b1af_4_k_cu_b3850d18_77244cuda3std6ranges3__45__cpo4swapE)
_ZN39_INTERNAL_2770b1af_4_k_cu_b3850d18_77244cuda3std6ranges3__45__cpo4swapE:
	.zero		1
.L_10:


//--------------------- .nv.constant0._ZN7cutlass13device_kernelINS_4gemm6kernel13GemmUniversalIN4cute5tupleIJiiiiEEENS1_10collective13CollectiveMmaINS1_35MainloopSm100TmaUmmaWarpSpecializedILi3ELi2ELi4ENS5_IJNS4_1CILi2EEESB_NSA_ILi1EEEEEEEENS5_IJNSA_ILi64EEENSA_ILi128EEENSA_ILi32EEEEEENS_6half_tENS5_IJlSC_lEEESJ_SK_NS4_8TiledMMAINS4_8MMA_AtomIJNS4_20SM100_MMA_F16BF16_SSISJ_SJ_fLi64ELi128ELNS4_4UMMA5MajorE0ELSP_0ELNSO_7ScaleInE0ELSQ_0EEEEEENS4_6LayoutINS5_IJSC_SC_SC_EEENS5_IJNSA_ILi0EEESV_SV_EEEEENS5_IJNS4_10UnderscoreESY_SY_EEEEENS4_23SM90_TMA_LOAD_MULTICASTENS4_14ComposedLayoutINS4_7SwizzleILi2ELi4ELi3EEENS4_18smem_ptr_flag_bitsILi16EEENST_INS5_IJNSA_ILi8EEESH_EEENS5_IJSH_SC_EEEEEEEvNS4_8identityES11_S1B_vS1C_EENS_8epilogue10collective18CollectiveEpilogueINS1E_23Sm100TmaWarpSpecializedILi4ELi2ELi16ELb1ELb0EEEJSI_NS5_IJNST_ISF_SC_EENST_ISH_SC_EEEEESJ_SK_SJ_SK_NS1E_6fusion15FusionCallbacksIS1I_NS1M_17LinearCombinationISJ_fSJ_fLNS_15FloatRoundStyleE2EEESI_S1L_JEEENS4_5SM1004TMEM4LOAD26SM100_TMEM_LOAD_16dp256b4xENS4_13SM90_TMA_LOADES1B_NS4_17SM75_U32x4_LDSM_NENS4_14SM90_TMA_STOREES1B_NS4_17SM90_U32x4_STSM_NENS4_39AutoVectorizingCopyWithAssumedAlignmentILi128EEEEEEvvEEEEvNT_6ParamsE --------------------------
	.section	.nv.constant0._ZN7cutlass13device_kernelINS_4gemm6kernel13GemmUniversalIN4cute5tupleIJiiiiEEENS1_10collective13CollectiveMmaINS1_35MainloopSm100TmaUmmaWarpSpecializedILi3ELi2ELi4ENS5_IJNS4_1CILi2EEESB_NSA_ILi1EEEEEEEENS5_IJNSA_ILi64EEENSA_ILi128EEENSA_ILi32EEEEEENS_6half_tENS5_IJlSC_lEEESJ_SK_NS4_8TiledMMAINS4_8MMA_AtomIJNS4_20SM100_MMA_F16BF16_SSISJ_SJ_fLi64ELi128ELNS4_4UMMA5MajorE0ELSP_0ELNSO_7ScaleInE0ELSQ_0EEEEEENS4_6LayoutINS5_IJSC_SC_SC_EEENS5_IJNSA_ILi0EEESV_SV_EEEEENS5_IJNS4_10UnderscoreESY_SY_EEEEENS4_23SM90_TMA_LOAD_MULTICASTENS4_14ComposedLayoutINS4_7SwizzleILi2ELi4ELi3EEENS4_18smem_ptr_flag_bitsILi16EEENST_INS5_IJNSA_ILi8EEESH_EEENS5_IJSH_SC_EEEEEEEvNS4_8identityES11_S1B_vS1C_EENS_8epilogue10collective18CollectiveEpilogueINS1E_23Sm100TmaWarpSpecializedILi4ELi2ELi16ELb1ELb0EEEJSI_NS5_IJNST_ISF_SC_EENST_ISH_SC_EEEEESJ_SK_SJ_SK_NS1E_6fusion15FusionCallbacksIS1I_NS1M_17LinearCombinationISJ_fSJ_fLNS_15FloatRoundStyleE2EEESI_S1L_JEEENS4_5SM1004TMEM4LOAD26SM100_TMEM_LOAD_16dp256b4xENS4_13SM90_TMA_LOADES1B_NS4_17SM75_U32x4_LDSM_NENS4_14SM90_TMA_STOREES1B_NS4_17SM90_U32x4_STSM_NENS4_39AutoVectorizingCopyWithAssumedAlignmentILi128EEEEEEvvEEEEvNT_6ParamsE,"a",@progbits
	.sectionflags	@""
	.align	4
.nv.constant0._ZN7cutlass13device_kernelINS_4gemm6kernel13GemmUniversalIN4cute5tupleIJiiiiEEENS1_10collective13CollectiveMmaINS1_35MainloopSm100TmaUmmaWarpSpecializedILi3ELi2ELi4ENS5_IJNS4_1CILi2EEESB_NSA_ILi1EEEEEEEENS5_IJNSA_ILi64EEENSA_ILi128EEENSA_ILi32EEEEEENS_6half_tENS5_IJlSC_lEEESJ_SK_NS4_8TiledMMAINS4_8MMA_AtomIJNS4_20SM100_MMA_F16BF16_SSISJ_SJ_fLi64ELi128ELNS4_4UMMA5MajorE0ELSP_0ELNSO_7ScaleInE0ELSQ_0EEEEEENS4_6LayoutINS5_IJSC_SC_SC_EEENS5_IJNSA_ILi0EEESV_SV_EEEEENS5_IJNS4_10UnderscoreESY_SY_EEEEENS4_23SM90_TMA_LOAD_MULTICASTENS4_14ComposedLayoutINS4_7SwizzleILi2ELi4ELi3EEENS4_18smem_ptr_flag_bitsILi16EEENST_INS5_IJNSA_ILi8EEESH_EEENS5_IJSH_SC_EEEEEEEvNS4_8identityES11_S1B_vS1C_EENS_8epilogue10collective18CollectiveEpilogueINS1E_23Sm100TmaWarpSpecializedILi4ELi2ELi16ELb1ELb0EEEJSI_NS5_IJNST_ISF_SC_EENST_ISH_SC_EEEEESJ_SK_SJ_SK_NS1E_6fusion15FusionCallbacksIS1I_NS1M_17LinearCombinationISJ_fSJ_fLNS_15FloatRoundStyleE2EEESI_S1L_JEEENS4_5SM1004TMEM4LOAD26SM100_TMEM_LOAD_16dp256b4xENS4_13SM90_TMA_LOADES1B_NS4_17SM75_U32x4_LDSM_NENS4_14SM90_TMA_STOREES1B_NS4_17SM90_U32x4_STSM_NENS4_39AutoVectorizingCopyWithAssumedAlignmentILi128EEEEEEvvEEEEvNT_6ParamsE:
	.zero		2944


//--------------------- SYMBOLS --------------------------

	.type		.nv.reservedSmem.offset0,@object
	.size		.nv.reservedSmem.offset0,0x4
	.type		.nv.reservedSmem.cap,@object
	.size		.nv.reservedSmem.cap,0x4
	.type		__assertfail,@function
